//
// Generated by NVIDIA NVVM Compiler
//
// Compiler Build ID: CL-36424714
// Cuda compilation tools, release 13.0, V13.0.88
// Based on NVVM 20.0.0
//

.version 9.0
.target sm_100
.address_size 64

	// .globl	_Z10matrix_mulPfPiS_S_iS0_i
// _ZZ10matrix_mulPfPiS_S_iS0_iE3S_A has been demoted

.visible .entry _Z10matrix_mulPfPiS_S_iS0_i(
	.param .u64 .ptr .align 1 _Z10matrix_mulPfPiS_S_iS0_i_param_0,
	.param .u64 .ptr .align 1 _Z10matrix_mulPfPiS_S_iS0_i_param_1,
	.param .u64 .ptr .align 1 _Z10matrix_mulPfPiS_S_iS0_i_param_2,
	.param .u64 .ptr .align 1 _Z10matrix_mulPfPiS_S_iS0_i_param_3,
	.param .u32 _Z10matrix_mulPfPiS_S_iS0_i_param_4,
	.param .u64 .ptr .align 1 _Z10matrix_mulPfPiS_S_iS0_i_param_5,
	.param .u32 _Z10matrix_mulPfPiS_S_iS0_i_param_6
)
{
	.reg .pred 	%p<55>;
	.reg .b32 	%r<300>;
	.reg .b32 	%f<91>;
	.reg .b64 	%rd<45>;
	// demoted variable
	.shared .align 4 .b8 _ZZ10matrix_mulPfPiS_S_iS0_iE3S_A[256];
	ld.param.u64 	%rd25, [_Z10matrix_mulPfPiS_S_iS0_i_param_0];
	ld.param.u64 	%rd26, [_Z10matrix_mulPfPiS_S_iS0_i_param_1];
	ld.param.u64 	%rd27, [_Z10matrix_mulPfPiS_S_iS0_i_param_2];
	ld.param.u64 	%rd28, [_Z10matrix_mulPfPiS_S_iS0_i_param_3];
	ld.param.u32 	%r97, [_Z10matrix_mulPfPiS_S_iS0_i_param_4];
	cvta.to.global.u64 	%rd1, %rd25;
	cvta.to.global.u64 	%rd2, %rd28;
	cvta.to.global.u64 	%rd3, %rd27;
	cvta.to.global.u64 	%rd4, %rd26;
	mov.u32 	%r1, %tid.x;
	setp.lt.s32 	%p1, %r97, 1;
	@%p1 bra 	$L__BB0_41;
	mov.u32 	%r2, %ctaid.x;
	and.b32  	%r3, %r97, 7;
	setp.lt.u32 	%p2, %r97, 8;
	mov.b32 	%r256, 0;
	mov.u32 	%r270, %r256;
	@%p2 bra 	$L__BB0_20;
	and.b32  	%r256, %r97, 2147483640;
	neg.s32 	%r268, %r256;
	add.s64 	%rd42, %rd4, 16;
	add.s64 	%rd41, %rd1, 16;
	mov.b32 	%r270, 0;
$L__BB0_3:
	.pragma "nounroll";
	ld.global.u32 	%r100, [%rd42+-16];
	setp.ne.s32 	%p3, %r100, %r2;
	@%p3 bra 	$L__BB0_5;
	ld.global.f32 	%f1, [%rd41+-16];
	shl.b32 	%r101, %r270, 2;
	mov.u32 	%r102, _ZZ10matrix_mulPfPiS_S_iS0_iE3S_A;
	add.s32 	%r103, %r102, %r101;
	st.shared.f32 	[%r103], %f1;
	add.s32 	%r270, %r270, 1;
$L__BB0_5:
	ld.global.u32 	%r104, [%rd42+-12];
	setp.ne.s32 	%p4, %r104, %r2;
	@%p4 bra 	$L__BB0_7;
	ld.global.f32 	%f2, [%rd41+-12];
	shl.b32 	%r105, %r270, 2;
	mov.u32 	%r106, _ZZ10matrix_mulPfPiS_S_iS0_iE3S_A;
	add.s32 	%r107, %r106, %r105;
	st.shared.f32 	[%r107], %f2;
	add.s32 	%r270, %r270, 1;
$L__BB0_7:
	ld.global.u32 	%r108, [%rd42+-8];
	setp.ne.s32 	%p5, %r108, %r2;
	@%p5 bra 	$L__BB0_9;
	ld.global.f32 	%f3, [%rd41+-8];
	shl.b32 	%r109, %r270, 2;
	mov.u32 	%r110, _ZZ10matrix_mulPfPiS_S_iS0_iE3S_A;
	add.s32 	%r111, %r110, %r109;
	st.shared.f32 	[%r111], %f3;
	add.s32 	%r270, %r270, 1;
$L__BB0_9:
	ld.global.u32 	%r112, [%rd42+-4];
	setp.ne.s32 	%p6, %r112, %r2;
	@%p6 bra 	$L__BB0_11;
	ld.global.f32 	%f4, [%rd41+-4];
	shl.b32 	%r113, %r270, 2;
	mov.u32 	%r114, _ZZ10matrix_mulPfPiS_S_iS0_iE3S_A;
	add.s32 	%r115, %r114, %r113;
	st.shared.f32 	[%r115], %f4;
	add.s32 	%r270, %r270, 1;
$L__BB0_11:
	ld.global.u32 	%r116, [%rd42];
	setp.ne.s32 	%p7, %r116, %r2;
	@%p7 bra 	$L__BB0_13;
	ld.global.f32 	%f5, [%rd41];
	shl.b32 	%r117, %r270, 2;
	mov.u32 	%r118, _ZZ10matrix_mulPfPiS_S_iS0_iE3S_A;
	add.s32 	%r119, %r118, %r117;
	st.shared.f32 	[%r119], %f5;
	add.s32 	%r270, %r270, 1;
$L__BB0_13:
	ld.global.u32 	%r120, [%rd42+4];
	setp.ne.s32 	%p8, %r120, %r2;
	@%p8 bra 	$L__BB0_15;
	ld.global.f32 	%f6, [%rd41+4];
	shl.b32 	%r121, %r270, 2;
	mov.u32 	%r122, _ZZ10matrix_mulPfPiS_S_iS0_iE3S_A;
	add.s32 	%r123, %r122, %r121;
	st.shared.f32 	[%r123], %f6;
	add.s32 	%r270, %r270, 1;
$L__BB0_15:
	ld.global.u32 	%r124, [%rd42+8];
	setp.ne.s32 	%p9, %r124, %r2;
	@%p9 bra 	$L__BB0_17;
	ld.global.f32 	%f7, [%rd41+8];
	shl.b32 	%r125, %r270, 2;
	mov.u32 	%r126, _ZZ10matrix_mulPfPiS_S_iS0_iE3S_A;
	add.s32 	%r127, %r126, %r125;
	st.shared.f32 	[%r127], %f7;
	add.s32 	%r270, %r270, 1;
$L__BB0_17:
	ld.global.u32 	%r128, [%rd42+12];
	setp.ne.s32 	%p10, %r128, %r2;
	@%p10 bra 	$L__BB0_19;
	ld.global.f32 	%f8, [%rd41+12];
	shl.b32 	%r129, %r270, 2;
	mov.u32 	%r130, _ZZ10matrix_mulPfPiS_S_iS0_iE3S_A;
	add.s32 	%r131, %r130, %r129;
	st.shared.f32 	[%r131], %f8;
	add.s32 	%r270, %r270, 1;
$L__BB0_19:
	add.s32 	%r268, %r268, 8;
	add.s64 	%rd42, %rd42, 32;
	add.s64 	%rd41, %rd41, 32;
	setp.eq.s32 	%p11, %r268, 0;
	@%p11 bra 	$L__BB0_20;
	bra.uni 	$L__BB0_3;
$L__BB0_20:
	setp.eq.s32 	%p12, %r3, 0;
	@%p12 bra 	$L__BB0_41;
	and.b32  	%r8, %r97, 3;
	setp.lt.u32 	%p13, %r3, 4;
	@%p13 bra 	$L__BB0_31;
	mul.wide.u32 	%rd29, %r256, 4;
	add.s64 	%rd7, %rd4, %rd29;
	ld.global.u32 	%r132, [%rd7];
	setp.ne.s32 	%p14, %r132, %r2;
	add.s64 	%rd8, %rd1, %rd29;
	@%p14 bra 	$L__BB0_24;
	ld.global.f32 	%f9, [%rd8];
	shl.b32 	%r133, %r270, 2;
	mov.u32 	%r134, _ZZ10matrix_mulPfPiS_S_iS0_iE3S_A;
	add.s32 	%r135, %r134, %r133;
	st.shared.f32 	[%r135], %f9;
	add.s32 	%r270, %r270, 1;
$L__BB0_24:
	ld.global.u32 	%r136, [%rd7+4];
	setp.ne.s32 	%p15, %r136, %r2;
	@%p15 bra 	$L__BB0_26;
	ld.global.f32 	%f10, [%rd8+4];
	shl.b32 	%r137, %r270, 2;
	mov.u32 	%r138, _ZZ10matrix_mulPfPiS_S_iS0_iE3S_A;
	add.s32 	%r139, %r138, %r137;
	st.shared.f32 	[%r139], %f10;
	add.s32 	%r270, %r270, 1;
$L__BB0_26:
	ld.global.u32 	%r140, [%rd7+8];
	setp.ne.s32 	%p16, %r140, %r2;
	@%p16 bra 	$L__BB0_28;
	ld.global.f32 	%f11, [%rd8+8];
	shl.b32 	%r141, %r270, 2;
	mov.u32 	%r142, _ZZ10matrix_mulPfPiS_S_iS0_iE3S_A;
	add.s32 	%r143, %r142, %r141;
	st.shared.f32 	[%r143], %f11;
	add.s32 	%r270, %r270, 1;
$L__BB0_28:
	ld.global.u32 	%r144, [%rd7+12];
	setp.ne.s32 	%p17, %r144, %r2;
	@%p17 bra 	$L__BB0_30;
	ld.global.f32 	%f12, [%rd8+12];
	shl.b32 	%r145, %r270, 2;
	mov.u32 	%r146, _ZZ10matrix_mulPfPiS_S_iS0_iE3S_A;
	add.s32 	%r147, %r146, %r145;
	st.shared.f32 	[%r147], %f12;
	add.s32 	%r270, %r270, 1;
$L__BB0_30:
	add.s32 	%r256, %r256, 4;
$L__BB0_31:
	setp.eq.s32 	%p18, %r8, 0;
	@%p18 bra 	$L__BB0_41;
	setp.eq.s32 	%p19, %r8, 1;
	@%p19 bra 	$L__BB0_38;
	mul.wide.u32 	%rd30, %r256, 4;
	add.s64 	%rd9, %rd4, %rd30;
	ld.global.u32 	%r148, [%rd9];
	setp.ne.s32 	%p20, %r148, %r2;
	add.s64 	%rd10, %rd1, %rd30;
	@%p20 bra 	$L__BB0_35;
	ld.global.f32 	%f13, [%rd10];
	shl.b32 	%r149, %r270, 2;
	mov.u32 	%r150, _ZZ10matrix_mulPfPiS_S_iS0_iE3S_A;
	add.s32 	%r151, %r150, %r149;
	st.shared.f32 	[%r151], %f13;
	add.s32 	%r270, %r270, 1;
$L__BB0_35:
	ld.global.u32 	%r152, [%rd9+4];
	setp.ne.s32 	%p21, %r152, %r2;
	@%p21 bra 	$L__BB0_37;
	ld.global.f32 	%f14, [%rd10+4];
	shl.b32 	%r153, %r270, 2;
	mov.u32 	%r154, _ZZ10matrix_mulPfPiS_S_iS0_iE3S_A;
	add.s32 	%r155, %r154, %r153;
	st.shared.f32 	[%r155], %f14;
	add.s32 	%r270, %r270, 1;
$L__BB0_37:
	add.s32 	%r256, %r256, 2;
$L__BB0_38:
	and.b32  	%r156, %r97, 1;
	setp.eq.b32 	%p22, %r156, 1;
	not.pred 	%p23, %p22;
	@%p23 bra 	$L__BB0_41;
	mul.wide.u32 	%rd31, %r256, 4;
	add.s64 	%rd32, %rd4, %rd31;
	ld.global.u32 	%r157, [%rd32];
	setp.ne.s32 	%p24, %r157, %r2;
	@%p24 bra 	$L__BB0_41;
	add.s64 	%rd34, %rd1, %rd31;
	ld.global.f32 	%f15, [%rd34];
	shl.b32 	%r158, %r270, 2;
	mov.u32 	%r159, _ZZ10matrix_mulPfPiS_S_iS0_iE3S_A;
	add.s32 	%r160, %r159, %r158;
	st.shared.f32 	[%r160], %f15;
$L__BB0_41:
	shl.b32 	%r162, %r1, 2;
	mov.u32 	%r163, _ZZ10matrix_mulPfPiS_S_iS0_iE3S_A;
	add.s32 	%r27, %r163, %r162;
	xor.b32  	%r28, %r1, 1;
	min.u32 	%r164, %r28, 64;
	setp.gt.u32 	%p25, %r164, %r1;
	@%p25 bra 	$L__BB0_42;
	bra.uni 	$L__BB0_43;
$L__BB0_42:
	ld.global.f32 	%f16, [%rd2+12];
	ld.global.f32 	%f17, [%rd2+8];
	ld.global.f32 	%f18, [%rd2+4];
	ld.global.f32 	%f19, [%rd2];
	ld.shared.f32 	%f20, [%r27];
	shl.b32 	%r165, %r28, 2;
	add.s32 	%r167, %r163, %r165;
	ld.shared.f32 	%f21, [%r167];
	mul.f32 	%f22, %f18, %f21;
	fma.rn.f32 	%f23, %f19, %f20, %f22;
	st.shared.f32 	[%r27], %f23;
	mul.f32 	%f24, %f16, %f21;
	fma.rn.f32 	%f25, %f17, %f20, %f24;
	st.shared.f32 	[%r167], %f25;
$L__BB0_43:
	xor.b32  	%r48, %r1, 2;
	min.u32 	%r169, %r48, 64;
	setp.le.u32 	%p26, %r169, %r1;
	@%p26 bra 	$L__BB0_45;
	ld.global.f32 	%f26, [%rd2+28];
	ld.global.f32 	%f27, [%rd2+24];
	ld.global.f32 	%f28, [%rd2+20];
	ld.global.f32 	%f29, [%rd2+16];
	ld.shared.f32 	%f30, [%r27];
	shl.b32 	%r170, %r48, 2;
	add.s32 	%r172, %r163, %r170;
	ld.shared.f32 	%f31, [%r172];
	mul.f32 	%f32, %f28, %f31;
	fma.rn.f32 	%f33, %f29, %f30, %f32;
	st.shared.f32 	[%r27], %f33;
	mul.f32 	%f34, %f26, %f31;
	fma.rn.f32 	%f35, %f27, %f30, %f34;
	st.shared.f32 	[%r172], %f35;
$L__BB0_45:
	xor.b32  	%r49, %r1, 4;
	min.u32 	%r174, %r49, 64;
	setp.le.u32 	%p27, %r174, %r1;
	@%p27 bra 	$L__BB0_47;
	ld.global.f32 	%f36, [%rd2+44];
	ld.global.f32 	%f37, [%rd2+40];
	ld.global.f32 	%f38, [%rd2+36];
	ld.global.f32 	%f39, [%rd2+32];
	ld.shared.f32 	%f40, [%r27];
	shl.b32 	%r175, %r49, 2;
	add.s32 	%r177, %r163, %r175;
	ld.shared.f32 	%f41, [%r177];
	mul.f32 	%f42, %f38, %f41;
	fma.rn.f32 	%f43, %f39, %f40, %f42;
	st.shared.f32 	[%r27], %f43;
	mul.f32 	%f44, %f36, %f41;
	fma.rn.f32 	%f45, %f37, %f40, %f44;
	st.shared.f32 	[%r177], %f45;
$L__BB0_47:
	xor.b32  	%r50, %r1, 8;
	min.u32 	%r179, %r50, 64;
	setp.le.u32 	%p28, %r179, %r1;
	@%p28 bra 	$L__BB0_49;
	ld.global.f32 	%f46, [%rd2+60];
	ld.global.f32 	%f47, [%rd2+56];
	ld.global.f32 	%f48, [%rd2+52];
	ld.global.f32 	%f49, [%rd2+48];
	ld.shared.f32 	%f50, [%r27];
	shl.b32 	%r180, %r50, 2;
	add.s32 	%r182, %r163, %r180;
	ld.shared.f32 	%f51, [%r182];
	mul.f32 	%f52, %f48, %f51;
	fma.rn.f32 	%f53, %f49, %f50, %f52;
	st.shared.f32 	[%r27], %f53;
	mul.f32 	%f54, %f46, %f51;
	fma.rn.f32 	%f55, %f47, %f50, %f54;
	st.shared.f32 	[%r182], %f55;
$L__BB0_49:
	xor.b32  	%r51, %r1, 16;
	min.u32 	%r184, %r51, 64;
	setp.le.u32 	%p29, %r184, %r1;
	@%p29 bra 	$L__BB0_51;
	ld.global.f32 	%f56, [%rd2+76];
	ld.global.f32 	%f57, [%rd2+72];
	ld.global.f32 	%f58, [%rd2+68];
	ld.global.f32 	%f59, [%rd2+64];
	ld.shared.f32 	%f60, [%r27];
	shl.b32 	%r185, %r51, 2;
	add.s32 	%r187, %r163, %r185;
	ld.shared.f32 	%f61, [%r187];
	mul.f32 	%f62, %f58, %f61;
	fma.rn.f32 	%f63, %f59, %f60, %f62;
	st.shared.f32 	[%r27], %f63;
	mul.f32 	%f64, %f56, %f61;
	fma.rn.f32 	%f65, %f57, %f60, %f64;
	st.shared.f32 	[%r187], %f65;
$L__BB0_51:
	xor.b32  	%r52, %r1, 32;
	min.u32 	%r189, %r52, 64;
	setp.le.u32 	%p30, %r189, %r1;
	@%p30 bra 	$L__BB0_53;
	ld.global.f32 	%f66, [%rd2+92];
	ld.global.f32 	%f67, [%rd2+88];
	ld.global.f32 	%f68, [%rd2+84];
	ld.global.f32 	%f69, [%rd2+80];
	ld.shared.f32 	%f70, [%r27];
	shl.b32 	%r190, %r52, 2;
	add.s32 	%r192, %r163, %r190;
	ld.shared.f32 	%f71, [%r192];
	mul.f32 	%f72, %f68, %f71;
	fma.rn.f32 	%f73, %f69, %f70, %f72;
	st.shared.f32 	[%r27], %f73;
	mul.f32 	%f74, %f66, %f71;
	fma.rn.f32 	%f75, %f67, %f70, %f74;
	st.shared.f32 	[%r192], %f75;
$L__BB0_53:
	setp.lt.s32 	%p31, %r97, 1;
	bar.sync 	0;
	@%p31 bra 	$L__BB0_94;
	mov.u32 	%r53, %ctaid.x;
	and.b32  	%r54, %r97, 7;
	setp.lt.u32 	%p32, %r97, 8;
	mov.b32 	%r294, 0;
	mov.u32 	%r280, %r294;
	@%p32 bra 	$L__BB0_73;
	and.b32  	%r294, %r97, 2147483640;
	neg.s32 	%r278, %r294;
	add.s64 	%rd44, %rd4, 16;
	add.s64 	%rd43, %rd3, 16;
	mov.b32 	%r280, 0;
$L__BB0_56:
	.pragma "nounroll";
	ld.global.u32 	%r195, [%rd44+-16];
	setp.ne.s32 	%p33, %r195, %r53;
	@%p33 bra 	$L__BB0_58;
	shl.b32 	%r196, %r280, 2;
	add.s32 	%r198, %r163, %r196;
	ld.shared.f32 	%f76, [%r198];
	st.global.f32 	[%rd43+-16], %f76;
	add.s32 	%r280, %r280, 1;
$L__BB0_58:
	ld.global.u32 	%r199, [%rd44+-12];
	setp.ne.s32 	%p34, %r199, %r53;
	@%p34 bra 	$L__BB0_60;
	shl.b32 	%r200, %r280, 2;
	add.s32 	%r202, %r163, %r200;
	ld.shared.f32 	%f77, [%r202];
	st.global.f32 	[%rd43+-12], %f77;
	add.s32 	%r280, %r280, 1;
$L__BB0_60:
	ld.global.u32 	%r203, [%rd44+-8];
	setp.ne.s32 	%p35, %r203, %r53;
	@%p35 bra 	$L__BB0_62;
	shl.b32 	%r204, %r280, 2;
	add.s32 	%r206, %r163, %r204;
	ld.shared.f32 	%f78, [%r206];
	st.global.f32 	[%rd43+-8], %f78;
	add.s32 	%r280, %r280, 1;
$L__BB0_62:
	ld.global.u32 	%r207, [%rd44+-4];
	setp.ne.s32 	%p36, %r207, %r53;
	@%p36 bra 	$L__BB0_64;
	shl.b32 	%r208, %r280, 2;
	add.s32 	%r210, %r163, %r208;
	ld.shared.f32 	%f79, [%r210];
	st.global.f32 	[%rd43+-4], %f79;
	add.s32 	%r280, %r280, 1;
$L__BB0_64:
	ld.global.u32 	%r211, [%rd44];
	setp.ne.s32 	%p37, %r211, %r53;
	@%p37 bra 	$L__BB0_66;
	shl.b32 	%r212, %r280, 2;
	add.s32 	%r214, %r163, %r212;
	ld.shared.f32 	%f80, [%r214];
	st.global.f32 	[%rd43], %f80;
	add.s32 	%r280, %r280, 1;
$L__BB0_66:
	ld.global.u32 	%r215, [%rd44+4];
	setp.ne.s32 	%p38, %r215, %r53;
	@%p38 bra 	$L__BB0_68;
	shl.b32 	%r216, %r280, 2;
	add.s32 	%r218, %r163, %r216;
	ld.shared.f32 	%f81, [%r218];
	st.global.f32 	[%rd43+4], %f81;
	add.s32 	%r280, %r280, 1;
$L__BB0_68:
	ld.global.u32 	%r219, [%rd44+8];
	setp.ne.s32 	%p39, %r219, %r53;
	@%p39 bra 	$L__BB0_70;
	shl.b32 	%r220, %r280, 2;
	add.s32 	%r222, %r163, %r220;
	ld.shared.f32 	%f82, [%r222];
	st.global.f32 	[%rd43+8], %f82;
	add.s32 	%r280, %r280, 1;
$L__BB0_70:
	ld.global.u32 	%r223, [%rd44+12];
	setp.ne.s32 	%p40, %r223, %r53;
	@%p40 bra 	$L__BB0_72;
	shl.b32 	%r224, %r280, 2;
	add.s32 	%r226, %r163, %r224;
	ld.shared.f32 	%f83, [%r226];
	st.global.f32 	[%rd43+12], %f83;
	add.s32 	%r280, %r280, 1;
$L__BB0_72:
	add.s32 	%r278, %r278, 8;
	add.s64 	%rd44, %rd44, 32;
	add.s64 	%rd43, %rd43, 32;
	setp.ne.s32 	%p41, %r278, 0;
	@%p41 bra 	$L__BB0_56;
$L__BB0_73:
	setp.eq.s32 	%p42, %r54, 0;
	@%p42 bra 	$L__BB0_94;
	and.b32  	%r78, %r97, 3;
	setp.lt.u32 	%p43, %r54, 4;
	@%p43 bra 	$L__BB0_84;
	mul.wide.u32 	%rd35, %r294, 4;
	add.s64 	%rd21, %rd4, %rd35;
	ld.global.u32 	%r227, [%rd21];
	setp.ne.s32 	%p44, %r227, %r53;
	add.s64 	%rd22, %rd3, %rd35;
	@%p44 bra 	$L__BB0_77;
	shl.b32 	%r228, %r280, 2;
	add.s32 	%r230, %r163, %r228;
	ld.shared.f32 	%f84, [%r230];
	st.global.f32 	[%rd22], %f84;
	add.s32 	%r280, %r280, 1;
$L__BB0_77:
	ld.global.u32 	%r231, [%rd21+4];
	setp.ne.s32 	%p45, %r231, %r53;
	@%p45 bra 	$L__BB0_79;
	shl.b32 	%r232, %r280, 2;
	add.s32 	%r234, %r163, %r232;
	ld.shared.f32 	%f85, [%r234];
	st.global.f32 	[%rd22+4], %f85;
	add.s32 	%r280, %r280, 1;
$L__BB0_79:
	ld.global.u32 	%r235, [%rd21+8];
	setp.ne.s32 	%p46, %r235, %r53;
	@%p46 bra 	$L__BB0_81;
	shl.b32 	%r236, %r280, 2;
	add.s32 	%r238, %r163, %r236;
	ld.shared.f32 	%f86, [%r238];
	st.global.f32 	[%rd22+8], %f86;
	add.s32 	%r280, %r280, 1;
$L__BB0_81:
	ld.global.u32 	%r239, [%rd21+12];
	setp.ne.s32 	%p47, %r239, %r53;
	@%p47 bra 	$L__BB0_83;
	shl.b32 	%r240, %r280, 2;
	add.s32 	%r242, %r163, %r240;
	ld.shared.f32 	%f87, [%r242];
	st.global.f32 	[%rd22+12], %f87;
	add.s32 	%r280, %r280, 1;
$L__BB0_83:
	add.s32 	%r294, %r294, 4;
$L__BB0_84:
	setp.eq.s32 	%p48, %r78, 0;
	@%p48 bra 	$L__BB0_94;
	setp.eq.s32 	%p49, %r78, 1;
	@%p49 bra 	$L__BB0_91;
	mul.wide.u32 	%rd36, %r294, 4;
	add.s64 	%rd23, %rd4, %rd36;
	ld.global.u32 	%r243, [%rd23];
	setp.ne.s32 	%p50, %r243, %r53;
	add.s64 	%rd24, %rd3, %rd36;
	@%p50 bra 	$L__BB0_88;
	shl.b32 	%r244, %r280, 2;
	add.s32 	%r246, %r163, %r244;
	ld.shared.f32 	%f88, [%r246];
	st.global.f32 	[%rd24], %f88;
	add.s32 	%r280, %r280, 1;
$L__BB0_88:
	ld.global.u32 	%r247, [%rd23+4];
	setp.ne.s32 	%p51, %r247, %r53;
	@%p51 bra 	$L__BB0_90;
	shl.b32 	%r248, %r280, 2;
	add.s32 	%r250, %r163, %r248;
	ld.shared.f32 	%f89, [%r250];
	st.global.f32 	[%rd24+4], %f89;
	add.s32 	%r280, %r280, 1;
$L__BB0_90:
	add.s32 	%r294, %r294, 2;
$L__BB0_91:
	and.b32  	%r251, %r97, 1;
	setp.eq.b32 	%p52, %r251, 1;
	not.pred 	%p53, %p52;
	@%p53 bra 	$L__BB0_94;
	mul.wide.u32 	%rd37, %r294, 4;
	add.s64 	%rd38, %rd4, %rd37;
	ld.global.u32 	%r252, [%rd38];
	setp.ne.s32 	%p54, %r252, %r53;
	@%p54 bra 	$L__BB0_94;
	shl.b32 	%r253, %r280, 2;
	add.s32 	%r255, %r163, %r253;
	ld.shared.f32 	%f90, [%r255];
	add.s64 	%rd40, %rd3, %rd37;
	st.global.f32 	[%rd40], %f90;
$L__BB0_94:
	ret;

}


// ===== COMPILED SASS (sm_100) =====

	.target	sm_100

	.elftype	@"ET_EXEC"


//--------------------- .note.nv.tkinfo           --------------------------
	.section	.note.nv.tkinfo,"",@"SHT_NOTE"
	.sectionflags	@"SHF_NOTE_NV_TKINFO"
	.tkinfo
        /*0018*/ 	.word	0x00000002
        /*0030*/ 	.string	""
        /*0030*/ 	.string	"ptxas"
        /*0030*/ 	.string	"Cuda compilation tools, release 13.0, V13.0.88"
        /*0030*/ 	.string	"Build cuda_13.0.r13.0/compiler.36424714_0"
        /*0030*/ 	.string	"-arch sm_100 -m 64 "



//--------------------- .note.nv.cuinfo           --------------------------
	.section	.note.nv.cuinfo,"",@"SHT_NOTE"
	.sectionflags	@"SHF_NOTE_NV_CUINFO"
        /*0018*/ 	.short	0x0002
        /*001a*/ 	.short	0x0064
        /*001c*/ 	.short	0x0082
	.zero		2


//--------------------- .nv.info                  --------------------------
	.section	.nv.info,"",@"SHT_CUDA_INFO"
	.align	4


	//----- nvinfo : EIATTR_REGCOUNT
	.align		4
        /*0000*/ 	.byte	0x04, 0x2f
        /*0002*/ 	.short	(.L_1 - .L_0)
	.align		4
.L_0:
        /*0004*/ 	.word	index@(_Z10matrix_mulPfPiS_S_iS0_i)
        /*0008*/ 	.word	0x00000020


	//----- nvinfo : EIATTR_FRAME_SIZE
	.align		4
.L_1:
        /*000c*/ 	.byte	0x04, 0x11
        /*000e*/ 	.short	(.L_3 - .L_2)
	.align		4
.L_2:
        /*0010*/ 	.word	index@(_Z10matrix_mulPfPiS_S_iS0_i)
        /*0014*/ 	.word	0x00000000


	//----- nvinfo : EIATTR_MIN_STACK_SIZE
	.align		4
.L_3:
        /*0018*/ 	.byte	0x04, 0x12
        /*001a*/ 	.short	(.L_5 - .L_4)
	.align		4
.L_4:
        /*001c*/ 	.word	index@(_Z10matrix_mulPfPiS_S_iS0_i)
        /*0020*/ 	.word	0x00000000
.L_5:


//--------------------- .nv.compat                --------------------------
	.section	.nv.compat,"",@"SHT_CUDA_COMPAT_INFO"
	.align	4
        /*0000*/ 	.byte	0x02, 0x09, 0x00, 0x00, 0x02, 0x02, 0x01, 0x00, 0x02, 0x05, 0x05, 0x00, 0x03, 0x07, 0x01, 0x01
        /*0010*/ 	.byte	0x02, 0x03, 0x00, 0x00, 0x02, 0x06, 0x01, 0x00, 0x04, 0x0b, 0x08, 0x00, 0x09, 0x00, 0x00, 0x00
        /*0020*/ 	.byte	0x00, 0x00, 0x00, 0x00


//--------------------- .nv.info._Z10matrix_mulPfPiS_S_iS0_i --------------------------
	.section	.nv.info._Z10matrix_mulPfPiS_S_iS0_i,"",@"SHT_CUDA_INFO"
	.sectionflags	@""
	.align	4


	//----- nvinfo : EIATTR_CUDA_API_VERSION
	.align		4
        /*0000*/ 	.byte	0x04, 0x37
        /*0002*/ 	.short	(.L_7 - .L_6)
.L_6:
        /*0004*/ 	.word	0x00000082


	//----- nvinfo : EIATTR_KPARAM_INFO
	.align		4
.L_7:
        /*0008*/ 	.byte	0x04, 0x17
        /*000a*/ 	.short	(.L_9 - .L_8)
.L_8:
        /*000c*/ 	.word	0x00000000
        /*0010*/ 	.short	0x0006
        /*0012*/ 	.short	0x0030
        /*0014*/ 	.byte	0x00, 0xf0, 0x11, 0x00


	//----- nvinfo : EIATTR_KPARAM_INFO
	.align		4
.L_9:
        /*0018*/ 	.byte	0x04, 0x17
        /*001a*/ 	.short	(.L_11 - .L_10)
.L_10:
        /*001c*/ 	.word	0x00000000
        /*0020*/ 	.short	0x0005
        /*0022*/ 	.short	0x0028
        /*0024*/ 	.byte	0x00, 0xf5, 0x21, 0x00


	//----- nvinfo : EIATTR_KPARAM_INFO
	.align		4
.L_11:
        /*0028*/ 	.byte	0x04, 0x17
        /*002a*/ 	.short	(.L_13 - .L_12)
.L_12:
        /*002c*/ 	.word	0x00000000
        /*0030*/ 	.short	0x0004
        /*0032*/ 	.short	0x0020
        /*0034*/ 	.byte	0x00, 0xf0, 0x11, 0x00


	//----- nvinfo : EIATTR_KPARAM_INFO
	.align		4
.L_13:
        /*0038*/ 	.byte	0x04, 0x17
        /*003a*/ 	.short	(.L_15 - .L_14)
.L_14:
        /*003c*/ 	.word	0x00000000
        /*0040*/ 	.short	0x0003
        /*0042*/ 	.short	0x0018
        /*0044*/ 	.byte	0x00, 0xf5, 0x21, 0x00


	//----- nvinfo : EIATTR_KPARAM_INFO
	.align		4
.L_15:
        /*0048*/ 	.byte	0x04, 0x17
        /*004a*/ 	.short	(.L_17 - .L_16)
.L_16:
        /*004c*/ 	.word	0x00000000
        /*0050*/ 	.short	0x0002
        /*0052*/ 	.short	0x0010
        /*0054*/ 	.byte	0x00, 0xf5, 0x21, 0x00


	//----- nvinfo : EIATTR_KPARAM_INFO
	.align		4
.L_17:
        /*0058*/ 	.byte	0x04, 0x17
        /*005a*/ 	.short	(.L_19 - .L_18)
.L_18:
        /*005c*/ 	.word	0x00000000
        /*0060*/ 	.short	0x0001
        /*0062*/ 	.short	0x0008
        /*0064*/ 	.byte	0x00, 0xf5, 0x21, 0x00


	//----- nvinfo : EIATTR_KPARAM_INFO
	.align		4
.L_19:
        /*0068*/ 	.byte	0x04, 0x17
        /*006a*/ 	.short	(.L_21 - .L_20)
.L_20:
        /*006c*/ 	.word	0x00000000
        /*0070*/ 	.short	0x0000
        /*0072*/ 	.short	0x0000
        /*0074*/ 	.byte	0x00, 0xf5, 0x21, 0x00


	//----- nvinfo : EIATTR_SPARSE_MMA_MASK
	.align		4
.L_21:
        /*0078*/ 	.byte	0x03, 0x50
        /*007a*/ 	.short	0x0000


	//----- nvinfo : EIATTR_MAXREG_COUNT
	.align		4
        /*007c*/ 	.byte	0x03, 0x1b
        /*007e*/ 	.short	0x00ff


	//----- nvinfo : EIATTR_NUM_BARRIERS
	.align		4
        /*0080*/ 	.byte	0x02, 0x4c
        /*0082*/ 	.byte	0x01
	.zero		1


	//----- nvinfo : EIATTR_MERCURY_ISA_VERSION
	.align		4
        /*0084*/ 	.byte	0x03, 0x5f
        /*0086*/ 	.short	0x0101


	//----- nvinfo : EIATTR_VRC_CTA_INIT_COUNT
	.align		4
        /*0088*/ 	.byte	0x02, 0x4a
	.zero		1
	.zero		1


	//----- nvinfo : EIATTR_EXIT_INSTR_OFFSETS
	.align		4
        /*008c*/ 	.byte	0x04, 0x1c
        /*008e*/ 	.short	(.L_23 - .L_22)


	//   ....[0]....
.L_22:
        /*0090*/ 	.word	0x00001810


	//   ....[1]....
        /*0094*/ 	.word	0x00001cf0


	//   ....[2]....
        /*0098*/ 	.word	0x00001f20


	//   ....[3]....
        /*009c*/ 	.word	0x00002080


	//   ....[4]....
        /*00a0*/ 	.word	0x000020d0


	//   ....[5]....
        /*00a4*/ 	.word	0x00002130


	//----- nvinfo : EIATTR_CBANK_PARAM_SIZE
	.align		4
.L_23:
        /*00a8*/ 	.byte	0x03, 0x19
        /*00aa*/ 	.short	0x0034


	//----- nvinfo : EIATTR_PARAM_CBANK
	.align		4
        /*00ac*/ 	.byte	0x04, 0x0a
        /*00ae*/ 	.short	(.L_25 - .L_24)
	.align		4
.L_24:
        /*00b0*/ 	.word	index@(.nv.constant0._Z10matrix_mulPfPiS_S_iS0_i)
        /*00b4*/ 	.short	0x0380
        /*00b6*/ 	.short	0x0034


	//----- nvinfo : EIATTR_SW_WAR
	.align		4
.L_25:
        /*00b8*/ 	.byte	0x04, 0x36
        /*00ba*/ 	.short	(.L_27 - .L_26)
.L_26:
        /*00bc*/ 	.word	0x00000008
.L_27:


//--------------------- .nv.callgraph             --------------------------
	.section	.nv.callgraph,"",@"SHT_CUDA_CALLGRAPH"
	.align	4
	.sectionentsize	8
	.align		4
        /*0000*/ 	.word	0x00000000
	.align		4
        /*0004*/ 	.word	0xffffffff
	.align		4
        /*0008*/ 	.word	0x00000000
	.align		4
        /*000c*/ 	.word	0xfffffffe
	.align		4
        /*0010*/ 	.word	0x00000000
	.align		4
        /*0014*/ 	.word	0xfffffffd
	.align		4
        /*0018*/ 	.word	0x00000000
	.align		4
        /*001c*/ 	.word	0xfffffffc


//--------------------- .text._Z10matrix_mulPfPiS_S_iS0_i --------------------------
	.section	.text._Z10matrix_mulPfPiS_S_iS0_i,"ax",@progbits
	.align	128
        .global         _Z10matrix_mulPfPiS_S_iS0_i
        .type           _Z10matrix_mulPfPiS_S_iS0_i,@function
        .size           _Z10matrix_mulPfPiS_S_iS0_i,(.L_x_10 - _Z10matrix_mulPfPiS_S_iS0_i)
        .other          _Z10matrix_mulPfPiS_S_iS0_i,@"STO_CUDA_ENTRY STV_DEFAULT"
_Z10matrix_mulPfPiS_S_iS0_i:
.text._Z10matrix_mulPfPiS_S_iS0_i:
[----:B------:R-:W-:Y:S01]  /*0000*/  LDC R1, c[0x0][0x37c] ;  /* 0x0000df00ff017b82 */ /* 0x000fe20000000800 */
[----:B------:R-:W0:Y:S01]  /*0010*/  LDCU UR4, c[0x0][0x3a0] ;  /* 0x00007400ff0477ac */ /* 0x000e220008000800 */
[----:B------:R-:W1:Y:S01]  /*0020*/  S2R R15, SR_TID.X ;  /* 0x00000000000f7919 */ /* 0x000e620000002100 */
[----:B------:R-:W2:Y:S01]  /*0030*/  LDCU.64 UR14, c[0x0][0x358] ;  /* 0x00006b00ff0e77ac */ /* 0x000ea20008000a00 */
[----:B0-----:R-:W-:-:S09]  /*0040*/  UISETP.GE.AND UP0, UPT, UR4, 0x1, UPT ;  /* 0x000000010400788c */ /* 0x001fd2000bf06270 */
[----:B--2---:R-:W-:Y:S05]  /*0050*/  BRA.U !UP0, `(.L_x_0) ;  /* 0x0000001108387547 */ /* 0x004fea000b800000 */
[----:B------:R-:W0:Y:S01]  /*0060*/  S2UR UR13, SR_CTAID.X ;  /* 0x00000000000d79c3 */ /* 0x000e220000002500 */
[----:B------:R-:W-:Y:S01]  /*0070*/  UISETP.GE.U32.AND UP0, UPT, UR4, 0x8, UPT ;  /* 0x000000080400788c */ /* 0x000fe2000bf06070 */
[----:B------:R-:W-:Y:S01]  /*0080*/  IMAD.MOV.U32 R6, RZ, RZ, RZ ;  /* 0x000000ffff067224 */ /* 0x000fe200078e00ff */
[----:B------:R-:W-:Y:S01]  /*0090*/  ULOP3.LUT UR12, UR4, 0x7, URZ, 0xc0, !UPT ;  /* 0x00000007040c7892 */ /* 0x000fe2000f8ec0ff */
[----:B------:R-:W-:-:S06]  /*00a0*/  IMAD.MOV.U32 R0, RZ, RZ, RZ ;  /* 0x000000ffff007224 */ /* 0x000fcc00078e00ff */
[----:B------:R-:W-:Y:S05]  /*00b0*/  BRA.U !UP0, `(.L_x_1) ;  /* 0x0000000908b87547 */ /* 0x000fea000b800000 */
[----:B------:R-:W2:Y:S01]  /*00c0*/  LDC.64 R6, c[0x0][0x388] ;  /* 0x0000e200ff067b82 */ /* 0x000ea20000000a00 */
[----:B------:R-:W3:Y:S01]  /*00d0*/  LDCU.128 UR8, c[0x0][0x380] ;  /* 0x00007000ff0877ac */ /* 0x000ee20008000c00 */
[----:B--2---:R-:W0:Y:S01]  /*00e0*/  LDG.E R6, desc[UR14][R6.64] ;  /* 0x0000000e06067981 */ /* 0x004e22000c1e1900 */
[----:B---3--:R-:W-:Y:S02]  /*00f0*/  UIADD3 UR6, UP1, UPT, UR8, 0x10, URZ ;  /* 0x0000001008067890 */ /* 0x008fe4000ff3e0ff */
[----:B------:R-:W-:Y:S02]  /*0100*/  UIADD3 UR8, UP0, UPT, UR10, 0x10, URZ ;  /* 0x000000100a087890 */ /* 0x000fe4000ff1e0ff */
[----:B------:R-:W-:Y:S02]  /*0110*/  UIADD3.X UR7, UPT, UPT, URZ, UR9, URZ, UP1, !UPT ;  /* 0x00000009ff077290 */ /* 0x000fe40008ffe4ff */
[----:B------:R-:W-:Y:S01]  /*0120*/  UIADD3.X UR9, UPT, UPT, URZ, UR11, URZ, UP0, !UPT ;  /* 0x0000000bff097290 */ /* 0x000fe200087fe4ff */
[----:B------:R-:W-:-:S02]  /*0130*/  IMAD.U32 R2, RZ, RZ, UR6 ;  /* 0x00000006ff027e24 */ /* 0x000fc4000f8e00ff */
[----:B------:R-:W-:Y:S02]  /*0140*/  IMAD.U32 R4, RZ, RZ, UR8 ;  /* 0x00000008ff047e24 */ /* 0x000fe4000f8e00ff */
[----:B------:R-:W-:Y:S02]  /*0150*/  IMAD.U32 R3, RZ, RZ, UR7 ;  /* 0x00000007ff037e24 */ /* 0x000fe4000f8e00ff */
[----:B------:R-:W-:-:S05]  /*0160*/  IMAD.U32 R5, RZ, RZ, UR9 ;  /* 0x00000009ff057e24 */ /* 0x000fca000f8e00ff */
[----:B------:R-:W2:Y:S04]  /*0170*/  LDG.E R8, desc[UR14][R4.64+-0xc] ;  /* 0xfffff40e04087981 */ /* 0x000ea8000c1e1900 */
[----:B------:R-:W3:Y:S04]  /*0180*/  LDG.E R9, desc[UR14][R4.64+-0x8] ;  /* 0xfffff80e04097981 */ /* 0x000ee8000c1e1900 */
[----:B------:R-:W4:Y:S04]  /*0190*/  LDG.E R10, desc[UR14][R4.64+-0x4] ;  /* 0xfffffc0e040a7981 */ /* 0x000f28000c1e1900 */
[----:B------:R-:W5:Y:S04]  /*01a0*/  LDG.E R11, desc[UR14][R4.64] ;  /* 0x0000000e040b7981 */ /* 0x000f68000c1e1900 */
[----:B------:R-:W5:Y:S04]  /*01b0*/  LDG.E R12, desc[UR14][R4.64+0x4] ;  /* 0x0000040e040c7981 */ /* 0x000f68000c1e1900 */
[----:B------:R-:W5:Y:S04]  /*01c0*/  LDG.E R13, desc[UR14][R4.64+0x8] ;  /* 0x0000080e040d7981 */ /* 0x000f68000c1e1900 */
[----:B------:R-:W5:Y:S01]  /*01d0*/  LDG.E R14, desc[UR14][R4.64+0xc] ;  /* 0x00000c0e040e7981 */ /* 0x000f62000c1e1900 */
[----:B0-----:R-:W-:-:S13]  /*01e0*/  ISETP.NE.AND P6, PT, R6, UR13, PT ;  /* 0x0000000d06007c0c */ /* 0x001fda000bfc5270 */
[----:B------:R-:W5:Y:S01]  /*01f0*/  @!P6 LDG.E R6, desc[UR14][R2.64+-0x10] ;  /* 0xfffff00e0206e981 */ /* 0x000f62000c1e1900 */
[----:B------:R-:W0:Y:S01]  /*0200*/  @!P6 S2R R7, SR_CgaCtaId ;  /* 0x000000000007e919 */ /* 0x000e220000008800 */
[----:B------:R-:W-:Y:S02]  /*0210*/  @!P6 MOV R0, 0x400 ;  /* 0x000004000000e802 */ /* 0x000fe40000000f00 */
[----:B--2---:R-:W-:Y:S02]  /*0220*/  ISETP.NE.AND P5, PT, R8, UR13, PT ;  /* 0x0000000d08007c0c */ /* 0x004fe4000bfa5270 */
[----:B---3--:R-:W-:Y:S02]  /*0230*/  ISETP.NE.AND P4, PT, R9, UR13, PT ;  /* 0x0000000d09007c0c */ /* 0x008fe4000bf85270 */
[----:B----4-:R-:W-:Y:S02]  /*0240*/  ISETP.NE.AND P3, PT, R10, UR13, PT ;  /* 0x0000000d0a007c0c */ /* 0x010fe4000bf65270 */
[----:B-----5:R-:W-:-:S07]  /*0250*/  ISETP.NE.AND P2, PT, R11, UR13, PT ;  /* 0x0000000d0b007c0c */ /* 0x020fce000bf45270 */
[----:B------:R-:W2:Y:S01]  /*0260*/  @!P5 LDG.E R9, desc[UR14][R2.64+-0xc] ;  /* 0xfffff40e0209d981 */ /* 0x000ea2000c1e1900 */
[----:B------:R-:W-:-:S03]  /*0270*/  ISETP.NE.AND P1, PT, R12, UR13, PT ;  /* 0x0000000d0c007c0c */ /* 0x000fc6000bf25270 */
[----:B------:R-:W3:Y:S01]  /*0280*/  @!P4 LDG.E R8, desc[UR14][R2.64+-0x8] ;  /* 0xfffff80e0208c981 */ /* 0x000ee2000c1e1900 */
[----:B------:R-:W-:-:S09]  /*0290*/  ISETP.NE.AND P0, PT, R13, UR13, PT ;  /* 0x0000000d0d007c0c */ /* 0x000fd2000bf05270 */
[----:B------:R-:W4:Y:S01]  /*02a0*/  @!P1 LDG.E R5, desc[UR14][R2.64+0x4] ;  /* 0x0000040e02059981 */ /* 0x000f22000c1e1900 */
[----:B0-----:R-:W-:Y:S01]  /*02b0*/  @!P6 LEA R7, R7, R0, 0x18 ;  /* 0x000000000707e211 */ /* 0x001fe200078ec0ff */
[----:B------:R-:W-:Y:S02]  /*02c0*/  IMAD.MOV.U32 R0, RZ, RZ, RZ ;  /* 0x000000ffff007224 */ /* 0x000fe400078e00ff */
[----:B------:R-:W-:Y:S01]  /*02d0*/  @!P6 IMAD.MOV.U32 R0, RZ, RZ, 0x1 ;  /* 0x00000001ff00e424 */ /* 0x000fe200078e00ff */
[----:B------:R-:W5:Y:S01]  /*02e0*/  @!P0 LDG.E R4, desc[UR14][R2.64+0x8] ;  /* 0x0000080e02048981 */ /* 0x000f62000c1e1900 */
[----:B------:R-:W0:Y:S01]  /*02f0*/  @!P4 S2R R17, SR_CgaCtaId ;  /* 0x000000000011c919 */ /* 0x000e220000008800 */
[----:B------:R-:W1:Y:S02]  /*0300*/  @!P3 S2R R18, SR_CgaCtaId ;  /* 0x000000000012b919 */ /* 0x000e640000008800 */
[----:B------:R0:W-:Y:S01]  /*0310*/  @!P6 STS [R7], R6 ;  /* 0x000000060700e388 */ /* 0x0001e20000000800 */
[----:B------:R-:W-:-:S03]  /*0320*/  ISETP.NE.AND P6, PT, R14, UR13, PT ;  /* 0x0000000d0e007c0c */ /* 0x000fc6000bfc5270 */
[----:B0-----:R-:W4:Y:S04]  /*0330*/  @!P3 LDG.E R7, desc[UR14][R2.64+-0x4] ;  /* 0xfffffc0e0207b981 */ /* 0x001f28000c1e1900 */
[----:B------:R-:W5:Y:S06]  /*0340*/  @!P2 LDG.E R6, desc[UR14][R2.64] ;  /* 0x0000000e0206a981 */ /* 0x000f6c000c1e1900 */
[----:B------:R0:W5:Y:S01]  /*0350*/  @!P6 LDG.E R10, desc[UR14][R2.64+0xc] ;  /* 0x00000c0e020ae981 */ /* 0x000162000c1e1900 */
[----:B------:R-:W1:Y:S01]  /*0360*/  @!P5 S2R R14, SR_CgaCtaId ;  /* 0x00000000000ed919 */ /* 0x000e620000008800 */
[----:B------:R-:W2:Y:S01]  /*0370*/  @!P2 S2R R20, SR_CgaCtaId ;  /* 0x000000000014a919 */ /* 0x000ea20000008800 */
[----:B------:R-:W3:Y:S01]  /*0380*/  @!P1 S2R R19, SR_CgaCtaId ;  /* 0x0000000000139919 */ /* 0x000ee20000008800 */
[----:B------:R-:W3:Y:S01]  /*0390*/  @!P0 S2R R12, SR_CgaCtaId ;  /* 0x00000000000c8919 */ /* 0x000ee20000008800 */
[----:B------:R-:W-:Y:S01]  /*03a0*/  @!P5 MOV R13, 0x400 ;  /* 0x00000400000dd802 */ /* 0x000fe20000000f00 */
[----:B------:R-:W3:Y:S01]  /*03b0*/  @!P6 S2R R11, SR_CgaCtaId ;  /* 0x00000000000be919 */ /* 0x000ee20000008800 */
[----:B------:R-:W-:-:S02]  /*03c0*/  @!P4 MOV R16, 0x400 ;  /* 0x000004000010c802 */ /* 0x000fc40000000f00 */
[----:B0-----:R-:W-:Y:S02]  /*03d0*/  @!P3 MOV R3, 0x400 ;  /* 0x000004000003b802 */ /* 0x001fe40000000f00 */
[----:B------:R-:W-:Y:S02]  /*03e0*/  @!P4 LEA R17, R17, R16, 0x18 ;  /* 0x000000101111c211 */ /* 0x000fe400078ec0ff */
[----:B-1----:R-:W-:-:S05]  /*03f0*/  @!P5 LEA R13, R14, R13, 0x18 ;  /* 0x0000000d0e0dd211 */ /* 0x002fca00078ec0ff */
[C---:B------:R-:W-:Y:S02]  /*0400*/  @!P5 IMAD R2, R0.reuse, 0x4, R13 ;  /* 0x000000040002d824 */ /* 0x040fe400078e020d */
[----:B------:R-:W-:Y:S01]  /*0410*/  @!P5 VIADD R0, R0, 0x1 ;  /* 0x000000010000d836 */ /* 0x000fe20000000000 */
[----:B------:R-:W-:Y:S02]  /*0420*/  @!P3 LEA R3, R18, R3, 0x18 ;  /* 0x000000031203b211 */ /* 0x000fe400078ec0ff */
[----:B------:R-:W-:Y:S01]  /*0430*/  @!P2 MOV R13, 0x400 ;  /* 0x00000400000da802 */ /* 0x000fe20000000f00 */
[C---:B------:R-:W-:Y:S02]  /*0440*/  @!P4 IMAD R17, R0.reuse, 0x4, R17 ;  /* 0x000000040011c824 */ /* 0x040fe400078e0211 */
[----:B------:R-:W-:Y:S01]  /*0450*/  @!P4 VIADD R0, R0, 0x1 ;  /* 0x000000010000c836 */ /* 0x000fe20000000000 */
[----:B--2---:R-:W-:Y:S02]  /*0460*/  @!P2 LEA R13, R20, R13, 0x18 ;  /* 0x0000000d140da211 */ /* 0x004fe400078ec0ff */
[----:B------:R-:W-:Y:S01]  /*0470*/  @!P1 MOV R16, 0x400 ;  /* 0x0000040000109802 */ /* 0x000fe20000000f00 */
[----:B------:R-:W-:-:S02]  /*0480*/  @!P3 IMAD R14, R0, 0x4, R3 ;  /* 0x00000004000eb824 */ /* 0x000fc400078e0203 */
[----:B------:R-:W-:Y:S01]  /*0490*/  @!P3 VIADD R0, R0, 0x1 ;  /* 0x000000010000b836 */ /* 0x000fe20000000000 */
[----:B---3--:R-:W-:Y:S02]  /*04a0*/  @!P1 LEA R19, R19, R16, 0x18 ;  /* 0x0000001013139211 */ /* 0x008fe400078ec0ff */
[----:B------:R-:W-:Y:S01]  /*04b0*/  @!P0 MOV R3, 0x400 ;  /* 0x0000040000038802 */ /* 0x000fe20000000f00 */
[C---:B------:R-:W-:Y:S02]  /*04c0*/  @!P2 IMAD R13, R0.reuse, 0x4, R13 ;  /* 0x00000004000da824 */ /* 0x040fe400078e020d */
[----:B------:R-:W-:Y:S01]  /*04d0*/  @!P2 VIADD R0, R0, 0x1 ;  /* 0x000000010000a836 */ /* 0x000fe20000000000 */
[----:B------:R-:W-:Y:S02]  /*04e0*/  @!P0 LEA R3, R12, R3, 0x18 ;  /* 0x000000030c038211 */ /* 0x000fe400078ec0ff */
[----:B------:R-:W-:Y:S01]  /*04f0*/  @!P6 MOV R16, 0x400 ;  /* 0x000004000010e802 */ /* 0x000fe20000000f00 */
[----:B------:R-:W-:-:S02]  /*0500*/  @!P1 IMAD R12, R0, 0x4, R19 ;  /* 0x00000004000c9824 */ /* 0x000fc400078e0213 */
[----:B------:R-:W-:Y:S01]  /*0510*/  @!P1 VIADD R0, R0, 0x1 ;  /* 0x0000000100009836 */ /* 0x000fe20000000000 */
[----:B------:R-:W-:-:S03]  /*0520*/  @!P6 LEA R11, R11, R16, 0x18 ;  /* 0x000000100b0be211 */ /* 0x000fc600078ec0ff */
[C---:B------:R-:W-:Y:S02]  /*0530*/  @!P0 IMAD R3, R0.reuse, 0x4, R3 ;  /* 0x0000000400038824 */ /* 0x040fe400078e0203 */
[----:B------:R-:W-:Y:S01]  /*0540*/  @!P0 VIADD R0, R0, 0x1 ;  /* 0x0000000100008836 */ /* 0x000fe20000000000 */
[----:B------:R-:W-:Y:S03]  /*0550*/  @!P5 STS [R2], R9 ;  /* 0x000000090200d388 */ /* 0x000fe60000000800 */
[----:B------:R-:W-:Y:S01]  /*0560*/  @!P6 IMAD R11, R0, 0x4, R11 ;  /* 0x00000004000be824 */ /* 0x000fe200078e020b */
[----:B------:R-:W-:Y:S01]  /*0570*/  @!P4 STS [R17], R8 ;  /* 0x000000081100c388 */ /* 0x000fe20000000800 */
[----:B------:R-:W-:Y:S02]  /*0580*/  ULOP3.LUT UR4, UR4, 0x7ffffff8, URZ, 0xc0, !UPT ;  /* 0x7ffffff804047892 */ /* 0x000fe4000f8ec0ff */
[----:B------:R-:W-:-:S02]  /*0590*/  UIADD3 UR8, UP0, UPT, UR8, 0x20, URZ ;  /* 0x0000002008087890 */ /* 0x000fc4000ff1e0ff */
[----:B------:R-:W-:Y:S02]  /*05a0*/  UIADD3 UR5, UPT, UPT, -UR4, 0x8, URZ ;  /* 0x0000000804057890 */ /* 0x000fe4000fffe1ff */
[----:B------:R-:W-:Y:S02]  /*05b0*/  UIADD3.X UR9, UPT, UPT, URZ, UR9, URZ, UP0, !UPT ;  /* 0x00000009ff097290 */ /* 0x000fe400087fe4ff */
[----:B------:R-:W-:Y:S01]  /*05c0*/  UISETP.NE.AND UP0, UPT, UR5, URZ, UPT ;  /* 0x000000ff0500728c */ /* 0x000fe2000bf05270 */
[----:B------:R-:W-:Y:S01]  /*05d0*/  @!P6 VIADD R0, R0, 0x1 ;  /* 0x000000010000e836 */ /* 0x000fe20000000000 */
[----:B------:R-:W-:-:S04]  /*05e0*/  UIADD3 UR6, UP1, UPT, UR6, 0x20, URZ ;  /* 0x0000002006067890 */ /* 0x000fc8000ff3e0ff */
[----:B------:R-:W-:Y:S01]  /*05f0*/  UIADD3.X UR7, UPT, UPT, URZ, UR7, URZ, UP1, !UPT ;  /* 0x00000007ff077290 */ /* 0x000fe20008ffe4ff */
[----:B----4-:R-:W-:Y:S04]  /*0600*/  @!P3 STS [R14], R7 ;  /* 0x000000070e00b388 */ /* 0x010fe80000000800 */
[----:B-----5:R0:W-:Y:S04]  /*0610*/  @!P2 STS [R13], R6 ;  /* 0x000000060d00a388 */ /* 0x0201e80000000800 */
[----:B------:R2:W-:Y:S04]  /*0620*/  @!P1 STS [R12], R5 ;  /* 0x000000050c009388 */ /* 0x0005e80000000800 */
[----:B------:R2:W-:Y:S04]  /*0630*/  @!P0 STS [R3], R4 ;  /* 0x0000000403008388 */ /* 0x0005e80000000800 */
[----:B------:R2:W-:Y:S01]  /*0640*/  @!P6 STS [R11], R10 ;  /* 0x0000000a0b00e388 */ /* 0x0005e20000000800 */
[----:B0-----:R-:W-:Y:S01]  /*0650*/  IMAD.U32 R6, RZ, RZ, UR4 ;  /* 0x00000004ff067e24 */ /* 0x001fe2000f8e00ff */
[----:B------:R-:W-:Y:S06]  /*0660*/  BRA.U !UP0, `(.L_x_1) ;  /* 0x00000005084c7547 */ /* 0x000fec000b800000 */
[----:B------:R-:W-:Y:S02]  /*0670*/  IMAD.U32 R2, RZ, RZ, UR8 ;  /* 0x00000008ff027e24 */ /* 0x000fe4000f8e00ff */
[----:B--2---:R-:W-:Y:S02]  /*0680*/  IMAD.U32 R3, RZ, RZ, UR9 ;  /* 0x00000009ff037e24 */ /* 0x004fe4000f8e00ff */
[----:B------:R-:W-:Y:S02]  /*0690*/  IMAD.U32 R4, RZ, RZ, UR6 ;  /* 0x00000006ff047e24 */ /* 0x000fe4000f8e00ff */
[----:B------:R-:W-:-:S07]  /*06a0*/  IMAD.U32 R5, RZ, RZ, UR7 ;  /* 0x00000007ff057e24 */ /* 0x000fce000f8e00ff */
.L_x_2:
[----:B---3--:R-:W2:Y:S04]  /*06b0*/  LDG.E R7, desc[UR14][R2.64+-0x10] ;  /* 0xfffff00e02077981 */ /* 0x008ea8000c1e1900 */
[----:B------:R-:W3:Y:S04]  /*06c0*/  LDG.E R13, desc[UR14][R2.64+-0xc] ;  /* 0xfffff40e020d7981 */ /* 0x000ee8000c1e1900 */
[----:B------:R-:W4:Y:S04]  /*06d0*/  LDG.E R12, desc[UR14][R2.64+-0x8] ;  /* 0xfffff80e020c7981 */ /* 0x000f28000c1e1900 */
[----:B------:R-:W5:Y:S04]  /*06e0*/  LDG.E R11, desc[UR14][R2.64+-0x4] ;  /* 0xfffffc0e020b7981 */ /* 0x000f68000c1e1900 */
[----:B------:R-:W5:Y:S04]  /*06f0*/  LDG.E R10, desc[UR14][R2.64] ;  /* 0x0000000e020a7981 */ /* 0x000f68000c1e1900 */
[----:B------:R-:W5:Y:S04]  /*0700*/  LDG.E R9, desc[UR14][R2.64+0x4] ;  /* 0x0000040e02097981 */ /* 0x000f68000c1e1900 */
[----:B------:R-:W5:Y:S01]  /*0710*/  LDG.E R8, desc[UR14][R2.64+0x8] ;  /* 0x0000080e02087981 */ /* 0x000f62000c1e1900 */
[----:B--2---:R-:W-:-:S03]  /*0720*/  ISETP.NE.AND P6, PT, R7, UR13, PT ;  /* 0x0000000d07007c0c */ /* 0x004fc6000bfc5270 */
[----:B------:R-:W2:Y:S10]  /*0730*/  LDG.E R7, desc[UR14][R2.64+0xc] ;  /* 0x00000c0e02077981 */ /* 0x000eb4000c1e1900 */
[----:B------:R-:W2:Y:S01]  /*0740*/  @!P6 LDG.E R14, desc[UR14][R4.64+-0x10] ;  /* 0xfffff00e040ee981 */ /* 0x000ea2000c1e1900 */
[----:B------:R-:W0:Y:S01]  /*0750*/  @!P6 S2R R17, SR_CgaCtaId ;  /* 0x000000000011e919 */ /* 0x000e220000008800 */
[----:B------:R-:W-:-:S02]  /*0760*/  @!P6 MOV R16, 0x400 ;  /* 0x000004000010e802 */ /* 0x000fc40000000f00 */
[----:B---3--:R-:W-:Y:S02]  /*0770*/  ISETP.NE.AND P0, PT, R13, UR13, PT ;  /* 0x0000000d0d007c0c */ /* 0x008fe4000bf05270 */
[----:B----4-:R-:W-:Y:S02]  /*0780*/  ISETP.NE.AND P1, PT, R12, UR13, PT ;  /* 0x0000000d0c007c0c */ /* 0x010fe4000bf25270 */
[----:B-----5:R-:W-:Y:S02]  /*0790*/  ISETP.NE.AND P2, PT, R11, UR13, PT ;  /* 0x0000000d0b007c0c */ /* 0x020fe4000bf45270 */
[----:B------:R-:W-:Y:S02]  /*07a0*/  ISETP.NE.AND P3, PT, R10, UR13, PT ;  /* 0x0000000d0a007c0c */ /* 0x000fe4000bf65270 */
[----:B------:R-:W-:Y:S02]  /*07b0*/  ISETP.NE.AND P4, PT, R9, UR13, PT ;  /* 0x0000000d09007c0c */ /* 0x000fe4000bf85270 */
[----:B------:R-:W-:-:S09]  /*07c0*/  ISETP.NE.AND P5, PT, R8, UR13, PT ;  /* 0x0000000d08007c0c */ /* 0x000fd2000bfa5270 */
[----:B------:R-:W3:Y:S04]  /*07d0*/  @!P3 LDG.E R12, desc[UR14][R4.64] ;  /* 0x0000000e040cb981 */ /* 0x000ee8000c1e1900 */
[----:B------:R-:W4:Y:S04]  /*07e0*/  @!P4 LDG.E R10, desc[UR14][R4.64+0x4] ;  /* 0x0000040e040ac981 */ /* 0x000f28000c1e1900 */
[----:B------:R-:W5:Y:S01]  /*07f0*/  @!P5 LDG.E R9, desc[UR14][R4.64+0x8] ;  /* 0x0000080e0409d981 */ /* 0x000f62000c1e1900 */
[----:B0-----:R-:W-:-:S03]  /*0800*/  @!P6 LEA R17, R17, R16, 0x18 ;  /* 0x000000101111e211 */ /* 0x001fc600078ec0ff */
[----:B------:R-:W3:Y:S02]  /*0810*/  @!P1 LDG.E R16, desc[UR14][R4.64+-0x8] ;  /* 0xfffff80e04109981 */ /* 0x000ee4000c1e1900 */
[C---:B------:R-:W-:Y:S02]  /*0820*/  @!P6 IMAD R19, R0.reuse, 0x4, R17 ;  /* 0x000000040013e824 */ /* 0x040fe400078e0211 */
[----:B------:R-:W-:Y:S01]  /*0830*/  @!P6 VIADD R0, R0, 0x1 ;  /* 0x000000010000e836 */ /* 0x000fe20000000000 */
[----:B------:R-:W4:Y:S01]  /*0840*/  @!P0 LDG.E R17, desc[UR14][R4.64+-0xc] ;  /* 0xfffff40e04118981 */ /* 0x000f22000c1e1900 */
[----:B------:R-:W0:Y:S01]  /*0850*/  @!P0 S2R R20, SR_CgaCtaId ;  /* 0x0000000000148919 */ /* 0x000e220000008800 */
[----:B------:R-:W1:Y:S02]  /*0860*/  @!P1 S2R R22, SR_CgaCtaId ;  /* 0x0000000000169919 */ /* 0x000e640000008800 */
[----:B--2---:R2:W-:Y:S01]  /*0870*/  @!P6 STS [R19], R14 ;  /* 0x0000000e1300e388 */ /* 0x0045e20000000800 */
[----:B------:R-:W-:-:S03]  /*0880*/  ISETP.NE.AND P6, PT, R7, UR13, PT ;  /* 0x0000000d07007c0c */ /* 0x000fc6000bfc5270 */
[----:B--2---:R-:W2:Y:S10]  /*0890*/  @!P2 LDG.E R14, desc[UR14][R4.64+-0x4] ;  /* 0xfffffc0e040ea981 */ /* 0x004eb4000c1e1900 */
[----:B------:R5:W2:Y:S01]  /*08a0*/  @!P6 LDG.E R7, desc[UR14][R4.64+0xc] ;  /* 0x00000c0e0407e981 */ /* 0x000aa2000c1e1900 */
[----:B------:R-:W5:Y:S01]  /*08b0*/  @!P2 S2R R23, SR_CgaCtaId ;  /* 0x000000000017a919 */ /* 0x000f620000008800 */
[----:B------:R-:W3:Y:S01]  /*08c0*/  @!P3 S2R R18, SR_CgaCtaId ;  /* 0x000000000012b919 */ /* 0x000ee20000008800 */
[----:B------:R-:W4:Y:S01]  /*08d0*/  @!P4 S2R R8, SR_CgaCtaId ;  /* 0x000000000008c919 */ /* 0x000f220000008800 */
[----:B------:R-:W4:Y:S01]  /*08e0*/  @!P5 S2R R13, SR_CgaCtaId ;  /* 0x00000000000dd919 */ /* 0x000f220000008800 */
[----:B------:R-:W-:Y:S01]  /*08f0*/  @!P0 MOV R19, 0x400 ;  /* 0x0000040000138802 */ /* 0x000fe20000000f00 */
[----:B------:R-:W4:Y:S03]  /*0900*/  @!P6 S2R R11, SR_CgaCtaId ;  /* 0x00000000000be919 */ /* 0x000f260000008800 */
[----:B0-----:R-:W-:-:S02]  /*0910*/  @!P0 LEA R19, R20, R19, 0x18 ;  /* 0x0000001314138211 */ /* 0x001fc400078ec0ff */
[----:B------:R-:W-:-:S03]  /*0920*/  @!P1 MOV R21, 0x400 ;  /* 0x0000040000159802 */ /* 0x000fc60000000f00 */
[----:B------:R-:W-:Y:S01]  /*0930*/  @!P0 IMAD R20, R0, 0x4, R19 ;  /* 0x0000000400148824 */ /* 0x000fe200078e0213 */
[----:B-1----:R-:W-:Y:S01]  /*0940*/  @!P1 LEA R21, R22, R21, 0x18 ;  /* 0x0000001516159211 */ /* 0x002fe200078ec0ff */
[----:B------:R-:W-:Y:S01]  /*0950*/  @!P0 VIADD R0, R0, 0x1 ;  /* 0x0000000100008836 */ /* 0x000fe20000000000 */
[----:B------:R-:W-:Y:S02]  /*0960*/  @!P2 MOV R22, 0x400 ;  /* 0x000004000016a802 */ /* 0x000fe40000000f00 */
[----:B------:R-:W-:Y:S01]  /*0970*/  @!P3 MOV R25, 0x400 ;  /* 0x000004000019b802 */ /* 0x000fe20000000f00 */
[C---:B------:R-:W-:Y:S02]  /*0980*/  @!P1 IMAD R19, R0.reuse, 0x4, R21 ;  /* 0x0000000400139824 */ /* 0x040fe400078e0215 */
[----:B------:R-:W-:Y:S01]  /*0990*/  @!P1 VIADD R0, R0, 0x1 ;  /* 0x0000000100009836 */ /* 0x000fe20000000000 */
[----:B-----5:R-:W-:Y:S02]  /*09a0*/  @!P2 LEA R23, R23, R22, 0x18 ;  /* 0x000000161717a211 */ /* 0x020fe400078ec0ff */
[----:B------:R-:W-:-:S02]  /*09b0*/  @!P4 MOV R27, 0x400 ;  /* 0x00000400001bc802 */ /* 0x000fc40000000f00 */
[----:B---3--:R-:W-:Y:S01]  /*09c0*/  @!P3 LEA R25, R18, R25, 0x18 ;  /* 0x000000191219b211 */ /* 0x008fe200078ec0ff */
[C---:B------:R-:W-:Y:S02]  /*09d0*/  @!P2 IMAD R21, R0.reuse, 0x4, R23 ;  /* 0x000000040015a824 */ /* 0x040fe400078e0217 */
[----:B------:R-:W-:Y:S01]  /*09e0*/  @!P2 VIADD R0, R0, 0x1 ;  /* 0x000000010000a836 */ /* 0x000fe20000000000 */
[----:B----4-:R-:W-:Y:S02]  /*09f0*/  @!P4 LEA R27, R8, R27, 0x18 ;  /* 0x0000001b081bc211 */ /* 0x010fe400078ec0ff */
[----:B------:R-:W-:Y:S01]  /*0a00*/  @!P5 MOV R8, 0x400 ;  /* 0x000004000008d802 */ /* 0x000fe20000000f00 */
[C---:B------:R-:W-:Y:S02]  /*0a10*/  @!P3 IMAD R25, R0.reuse, 0x4, R25 ;  /* 0x000000040019b824 */ /* 0x040fe400078e0219 */
[----:B------:R-:W-:Y:S01]  /*0a20*/  @!P3 VIADD R0, R0, 0x1 ;  /* 0x000000010000b836 */ /* 0x000fe20000000000 */
[----:B------:R-:W-:-:S02]  /*0a30*/  @!P5 LEA R13, R13, R8, 0x18 ;  /* 0x000000080d0dd211 */ /* 0x000fc400078ec0ff */
[----:B------:R-:W-:Y:S01]  /*0a40*/  @!P6 MOV R8, 0x400 ;  /* 0x000004000008e802 */ /* 0x000fe20000000f00 */
[C---:B------:R-:W-:Y:S02]  /*0a50*/  @!P4 IMAD R27, R0.reuse, 0x4, R27 ;  /* 0x00000004001bc824 */ /* 0x040fe400078e021b */
[----:B------:R-:W-:Y:S01]  /*0a60*/  @!P4 VIADD R0, R0, 0x1 ;  /* 0x000000010000c836 */ /* 0x000fe20000000000 */
[----:B------:R-:W-:-:S03]  /*0a70*/  @!P6 LEA R11, R11, R8, 0x18 ;  /* 0x000000080b0be211 */ /* 0x000fc600078ec0ff */
[C---:B------:R-:W-:Y:S02]  /*0a80*/  @!P5 IMAD R8, R0.reuse, 0x4, R13 ;  /* 0x000000040008d824 */ /* 0x040fe400078e020d */
[----:B------:R-:W-:Y:S01]  /*0a90*/  @!P5 VIADD R0, R0, 0x1 ;  /* 0x000000010000d836 */ /* 0x000fe20000000000 */
[----:B------:R3:W-:Y:S03]  /*0aa0*/  @!P0 STS [R20], R17 ;  /* 0x0000001114008388 */ /* 0x0007e60000000800 */
[----:B------:R-:W-:Y:S01]  /*0ab0*/  @!P6 IMAD R18, R0, 0x4, R11 ;  /* 0x000000040012e824 */ /* 0x000fe200078e020b */
[----:B------:R3:W-:Y:S01]  /*0ac0*/  @!P1 STS [R19], R16 ;  /* 0x0000001013009388 */ /* 0x0007e20000000800 */
[----:B------:R-:W-:-:S04]  /*0ad0*/  UIADD3 UR5, UPT, UPT, UR5, 0x8, URZ ;  /* 0x0000000805057890 */ /* 0x000fc8000fffe0ff */
[----:B------:R-:W-:Y:S01]  /*0ae0*/  UISETP.NE.AND UP0, UPT, UR5, URZ, UPT ;  /* 0x000000ff0500728c */ /* 0x000fe2000bf05270 */
[----:B------:R-:W-:Y:S02]  /*0af0*/  IADD3 R2, P0, PT, R2, 0x20, RZ ;  /* 0x0000002002027810 */ /* 0x000fe40007f1e0ff */
[----:B------:R-:W-:Y:S01]  /*0b00*/  IADD3 R4, P1, PT, R4, 0x20, RZ ;  /* 0x0000002004047810 */ /* 0x000fe20007f3e0ff */
[----:B------:R-:W-:Y:S02]  /*0b10*/  @!P6 VIADD R0, R0, 0x1 ;  /* 0x000000010000e836 */ /* 0x000fe40000000000 */
[----:B------:R-:W-:Y:S02]  /*0b20*/  IMAD.X R3, RZ, RZ, R3, P0 ;  /* 0x000000ffff037224 */ /* 0x000fe400000e0603 */
[----:B------:R-:W-:Y:S01]  /*0b30*/  IMAD.X R5, RZ, RZ, R5, P1 ;  /* 0x000000ffff057224 */ /* 0x000fe200008e0605 */
[----:B--2---:R3:W-:Y:S04]  /*0b40*/  @!P2 STS [R21], R14 ;  /* 0x0000000e1500a388 */ /* 0x0047e80000000800 */
[----:B------:R3:W-:Y:S04]  /*0b50*/  @!P3 STS [R25], R12 ;  /* 0x0000000c1900b388 */ /* 0x0007e80000000800 */
[----:B------:R3:W-:Y:S04]  /*0b60*/  @!P4 STS [R27], R10 ;  /* 0x0000000a1b00c388 */ /* 0x0007e80000000800 */
[----:B------:R3:W-:Y:S04]  /*0b70*/  @!P5 STS [R8], R9 ;  /* 0x000000090800d388 */ /* 0x0007e80000000800 */
[----:B------:R3:W-:Y:S01]  /*0b80*/  @!P6 STS [R18], R7 ;  /* 0x000000071200e388 */ /* 0x0007e20000000800 */
[----:B------:R-:W-:Y:S05]  /*0b90*/  BRA.U UP0, `(.L_x_2) ;  /* 0xfffffff900c47547 */ /* 0x000fea000b83ffff */
.L_x_1:
[----:B------:R-:W-:-:S09]  /*0ba0*/  UISETP.NE.AND UP0, UPT, UR12, URZ, UPT ;  /* 0x000000ff0c00728c */ /* 0x000fd2000bf05270 */
[----:B------:R-:W-:Y:S05]  /*0bb0*/  BRA.U !UP0, `(.L_x_0) ;  /* 0x0000000508607547 */ /* 0x000fea000b800000 */
[----:B------:R-:W4:Y:S01]  /*0bc0*/  LDCU UR4, c[0x0][0x3a0] ;  /* 0x00007400ff0477ac */ /* 0x000f220008000800 */
[----:B------:R-:W-:Y:S02]  /*0bd0*/  UISETP.GE.U32.AND UP0, UPT, UR12, 0x4, UPT ;  /* 0x000000040c00788c */ /* 0x000fe4000bf06070 */
[----:B----4-:R-:W-:-:S04]  /*0be0*/  ULOP3.LUT UR5, UR4, 0x3, URZ, 0xc0, !UPT ;  /* 0x0000000304057892 */ /* 0x010fc8000f8ec0ff */
[----:B------:R-:W-:-:S03]  /*0bf0*/  UISETP.NE.AND UP1, UPT, UR5, URZ, UPT ;  /* 0x000000ff0500728c */ /* 0x000fc6000bf25270 */
[----:B------:R-:W-:Y:S08]  /*0c00*/  BRA.U !UP0, `(.L_x_3) ;  /* 0x0000000108a47547 */ /* 0x000ff0000b800000 */
[----:B--2---:R-:W2:Y:S02]  /*0c10*/  LDC.64 R2, c[0x0][0x388] ;  /* 0x0000e200ff027b82 */ /* 0x004ea40000000a00 */
[----:B--2---:R-:W-:-:S06]  /*0c20*/  IMAD.WIDE.U32 R4, R6, 0x4, R2 ;  /* 0x0000000406047825 */ /* 0x004fcc00078e0002 */
[----:B------:R-:W2:Y:S01]  /*0c30*/  LDC.64 R2, c[0x0][0x380] ;  /* 0x0000e000ff027b82 */ /* 0x000ea20000000a00 */
[----:B---3--:R-:W0:Y:S04]  /*0c40*/  LDG.E R10, desc[UR14][R4.64] ;  /* 0x0000000e040a7981 */ /* 0x008e28000c1e1900 */
[----:B------:R-:W3:Y:S04]  /*0c50*/  LDG.E R7, desc[UR14][R4.64+0x4] ;  /* 0x0000040e04077981 */ /* 0x000ee8000c1e1900 */
[----:B------:R-:W4:Y:S04]  /*0c60*/  LDG.E R8, desc[UR14][R4.64+0x8] ;  /* 0x0000080e04087981 */ /* 0x000f28000c1e1900 */
[----:B------:R-:W5:Y:S01]  /*0c70*/  LDG.E R9, desc[UR14][R4.64+0xc] ;  /* 0x00000c0e04097981 */ /* 0x000f62000c1e1900 */
[----:B--2---:R-:W-:Y:S01]  /*0c80*/  IMAD.WIDE.U32 R2, R6, 0x4, R2 ;  /* 0x0000000406027825 */ /* 0x004fe200078e0002 */
[----:B0-----:R-:W-:-:S02]  /*0c90*/  ISETP.NE.AND P0, PT, R10, UR13, PT ;  /* 0x0000000d0a007c0c */ /* 0x001fc4000bf05270 */
[----:B---3--:R-:W-:Y:S02]  /*0ca0*/  ISETP.NE.AND P1, PT, R7, UR13, PT ;  /* 0x0000000d07007c0c */ /* 0x008fe4000bf25270 */
[----:B----4-:R-:W-:Y:S02]  /*0cb0*/  ISETP.NE.AND P2, PT, R8, UR13, PT ;  /* 0x0000000d08007c0c */ /* 0x010fe4000bf45270 */
[----:B-----5:R-:W-:-:S07]  /*0cc0*/  ISETP.NE.AND P3, PT, R9, UR13, PT ;  /* 0x0000000d09007c0c */ /* 0x020fce000bf65270 */
[----:B------:R-:W2:Y:S04]  /*0cd0*/  @!P0 LDG.E R7, desc[UR14][R2.64] ;  /* 0x0000000e02078981 */ /* 0x000ea8000c1e1900 */
[----:B------:R-:W3:Y:S04]  /*0ce0*/  @!P1 LDG.E R8, desc[UR14][R2.64+0x4] ;  /* 0x0000040e02089981 */ /* 0x000ee8000c1e1900 */
[----:B------:R-:W4:Y:S04]  /*0cf0*/  @!P2 LDG.E R9, desc[UR14][R2.64+0x8] ;  /* 0x0000080e0209a981 */ /* 0x000f28000c1e1900 */
[----:B------:R0:W5:Y:S01]  /*0d00*/  @!P3 LDG.E R10, desc[UR14][R2.64+0xc] ;  /* 0x00000c0e020ab981 */ /* 0x000162000c1e1900 */
[----:B------:R-:W-:Y:S01]  /*0d10*/  @!P0 MOV R4, 0x400 ;  /* 0x0000040000048802 */ /* 0x000fe20000000f00 */
[----:B------:R-:W-:Y:S01]  /*0d20*/  VIADD R6, R6, 0x4 ;  /* 0x0000000406067836 */ /* 0x000fe20000000000 */
[----:B------:R-:W-:Y:S01]  /*0d30*/  @!P1 MOV R11, 0x400 ;  /* 0x00000400000b9802 */ /* 0x000fe20000000f00 */
[----:B------:R-:W1:Y:S01]  /*0d40*/  @!P0 S2R R5, SR_CgaCtaId ;  /* 0x0000000000058919 */ /* 0x000e620000008800 */
[----:B------:R-:W1:Y:S01]  /*0d50*/  @!P1 S2R R12, SR_CgaCtaId ;  /* 0x00000000000c9919 */ /* 0x000e620000008800 */
[----:B0-----:R-:W-:Y:S01]  /*0d60*/  @!P3 MOV R2, 0x400 ;  /* 0x000004000002b802 */ /* 0x001fe20000000f00 */
[----:B------:R-:W0:Y:S01]  /*0d70*/  @!P2 S2R R13, SR_CgaCtaId ;  /* 0x00000000000da919 */ /* 0x000e220000008800 */
[----:B------:R-:W0:Y:S01]  /*0d80*/  @!P3 S2R R17, SR_CgaCtaId ;  /* 0x000000000011b919 */ /* 0x000e220000008800 */
[----:B-1----:R-:W-:-:S02]  /*0d90*/  @!P0 LEA R5, R5, R4, 0x18 ;  /* 0x0000000405058211 */ /* 0x002fc400078ec0ff */
[----:B------:R-:W-:-:S03]  /*0da0*/  @!P1 LEA R11, R12, R11, 0x18 ;  /* 0x0000000b0c0b9211 */ /* 0x000fc600078ec0ff */
[C---:B------:R-:W-:Y:S01]  /*0db0*/  @!P0 IMAD R4, R0.reuse, 0x4, R5 ;  /* 0x0000000400048824 */ /* 0x040fe200078e0205 */
[----:B------:R-:W-:Y:S01]  /*0dc0*/  @!P2 MOV R12, 0x400 ;  /* 0x00000400000ca802 */ /* 0x000fe20000000f00 */
[----:B------:R-:W-:-:S03]  /*0dd0*/  @!P0 VIADD R0, R0, 0x1 ;  /* 0x0000000100008836 */ /* 0x000fc60000000000 */
[----:B0-----:R-:W-:Y:S01]  /*0de0*/  @!P2 LEA R13, R13, R12, 0x18 ;  /* 0x0000000c0d0da211 */ /* 0x001fe200078ec0ff */
[C---:B------:R-:W-:Y:S01]  /*0df0*/  @!P1 IMAD R11, R0.reuse, 0x4, R11 ;  /* 0x00000004000b9824 */ /* 0x040fe200078e020b */
[----:B------:R-:W-:Y:S01]  /*0e00*/  @!P3 LEA R17, R17, R2, 0x18 ;  /* 0x000000021111b211 */ /* 0x000fe200078ec0ff */
[----:B------:R-:W-:-:S04]  /*0e10*/  @!P1 VIADD R0, R0, 0x1 ;  /* 0x0000000100009836 */ /* 0x000fc80000000000 */
[C---:B------:R-:W-:Y:S02]  /*0e20*/  @!P2 IMAD R2, R0.reuse, 0x4, R13 ;  /* 0x000000040002a824 */ /* 0x040fe400078e020d */
[----:B------:R-:W-:-:S04]  /*0e30*/  @!P2 VIADD R0, R0, 0x1 ;  /* 0x000000010000a836 */ /* 0x000fc80000000000 */
[C---:B------:R-:W-:Y:S02]  /*0e40*/  @!P3 IMAD R17, R0.reuse, 0x4, R17 ;  /* 0x000000040011b824 */ /* 0x040fe400078e0211 */
[----:B------:R-:W-:Y:S01]  /*0e50*/  @!P3 VIADD R0, R0, 0x1 ;  /* 0x000000010000b836 */ /* 0x000fe20000000000 */
[----:B--2---:R0:W-:Y:S04]  /*0e60*/  @!P0 STS [R4], R7 ;  /* 0x0000000704008388 */ /* 0x0041e80000000800 */
[----:B---3--:R0:W-:Y:S04]  /*0e70*/  @!P1 STS [R11], R8 ;  /* 0x000000080b009388 */ /* 0x0081e80000000800 */
[----:B----4-:R0:W-:Y:S04]  /*0e80*/  @!P2 STS [R2], R9 ;  /* 0x000000090200a388 */ /* 0x0101e80000000800 */
[----:B-----5:R0:W-:Y:S02]  /*0e90*/  @!P3 STS [R17], R10 ;  /* 0x0000000a1100b388 */ /* 0x0201e40000000800 */
.L_x_3:
[----:B------:R-:W-:Y:S05]  /*0ea0*/  BRA.U !UP1, `(.L_x_0) ;  /* 0x0000000109a47547 */ /* 0x000fea000b800000 */
[----:B------:R-:W-:Y:S02]  /*0eb0*/  UISETP.NE.AND UP0, UPT, UR5, 0x1, UPT ;  /* 0x000000010500788c */ /* 0x000fe4000bf05270 */
[----:B------:R-:W-:-:S04]  /*0ec0*/  ULOP3.LUT UR4, UR4, 0x1, URZ, 0xc0, !UPT ;  /* 0x0000000104047892 */ /* 0x000fc8000f8ec0ff */
[----:B------:R-:W-:-:S03]  /*0ed0*/  UISETP.NE.U32.AND UP1, UPT, UR4, 0x1, UPT ;  /* 0x000000010400788c */ /* 0x000fc6000bf25070 */
[----:B------:R-:W-:Y:S08]  /*0ee0*/  BRA.U !UP0, `(.L_x_4) ;  /* 0x00000001085c7547 */ /* 0x000ff0000b800000 */
[----:B0-2---:R-:W0:Y:S08]  /*0ef0*/  LDC.64 R2, c[0x0][0x388] ;  /* 0x0000e200ff027b82 */ /* 0x005e300000000a00 */
[----:B------:R-:W2:Y:S01]  /*0f00*/  LDC.64 R4, c[0x0][0x380] ;  /* 0x0000e000ff047b82 */ /* 0x000ea20000000a00 */
[----:B0-----:R-:W-:-:S05]  /*0f10*/  IMAD.WIDE.U32 R2, R6, 0x4, R2 ;  /* 0x0000000406027825 */ /* 0x001fca00078e0002 */
[----:B---3--:R-:W3:Y:S04]  /*0f20*/  LDG.E R8, desc[UR14][R2.64] ;  /* 0x0000000e02087981 */ /* 0x008ee8000c1e1900 */
[----:B------:R-:W4:Y:S01]  /*0f30*/  LDG.E R7, desc[UR14][R2.64+0x4] ;  /* 0x0000040e02077981 */ /* 0x000f22000c1e1900 */
[----:B--2---:R-:W-:Y:S01]  /*0f40*/  IMAD.WIDE.U32 R4, R6, 0x4, R4 ;  /* 0x0000000406047825 */ /* 0x004fe200078e0004 */
[----:B---3--:R-:W-:Y:S02]  /*0f50*/  ISETP.NE.AND P0, PT, R8, UR13, PT ;  /* 0x0000000d08007c0c */ /* 0x008fe4000bf05270 */
[----:B----4-:R-:W-:-:S11]  /*0f60*/  ISETP.NE.AND P1, PT, R7, UR13, PT ;  /* 0x0000000d07007c0c */ /* 0x010fd6000bf25270 */
[----:B------:R-:W2:Y:S04]  /*0f70*/  @!P0 LDG.E R7, desc[UR14][R4.64] ;  /* 0x0000000e04078981 */ /* 0x000ea8000c1e1900 */
[----:B------:R-:W3:Y:S01]  /*0f80*/  @!P1 LDG.E R8, desc[UR14][R4.64+0x4] ;  /* 0x0000040e04089981 */ /* 0x000ee2000c1e1900 */
[----:B------:R-:W-:Y:S01]  /*0f90*/  @!P0 MOV R9, 0x400 ;  /* 0x0000040000098802 */ /* 0x000fe20000000f00 */
[----:B------:R-:W-:Y:S01]  /*0fa0*/  VIADD R6, R6, 0x2 ;  /* 0x0000000206067836 */ /* 0x000fe20000000000 */
[----:B------:R-:W-:Y:S01]  /*0fb0*/  @!P1 MOV R11, 0x400 ;  /* 0x00000400000b9802 */ /* 0x000fe20000000f00 */
[----:B------:R-:W0:Y:S01]  /*0fc0*/  @!P0 S2R R10, SR_CgaCtaId ;  /* 0x00000000000a8919 */ /* 0x000e220000008800 */
[----:B------:R-:W4:Y:S01]  /*0fd0*/  @!P1 S2R R12, SR_CgaCtaId ;  /* 0x00000000000c9919 */ /* 0x000f220000008800 */
[----:B0-----:R-:W-:-:S02]  /*0fe0*/  @!P0 LEA R9, R10, R9, 0x18 ;  /* 0x000000090a098211 */ /* 0x001fc400078ec0ff */
[----:B----4-:R-:W-:-:S03]  /*0ff0*/  @!P1 LEA R11, R12, R11, 0x18 ;  /* 0x0000000b0c0b9211 */ /* 0x010fc600078ec0ff */
[C---:B------:R-:W-:Y:S02]  /*1000*/  @!P0 IMAD R2, R0.reuse, 0x4, R9 ;  /* 0x0000000400028824 */ /* 0x040fe400078e0209 */
[----:B------:R-:W-:-:S04]  /*1010*/  @!P0 VIADD R0, R0, 0x1 ;  /* 0x0000000100008836 */ /* 0x000fc80000000000 */
[C---:B------:R-:W-:Y:S02]  /*1020*/  @!P1 IMAD R11, R0.reuse, 0x4, R11 ;  /* 0x00000004000b9824 */ /* 0x040fe400078e020b */
[----:B------:R-:W-:Y:S01]  /*1030*/  @!P1 VIADD R0, R0, 0x1 ;  /* 0x0000000100009836 */ /* 0x000fe20000000000 */
[----:B--2---:R4:W-:Y:S04]  /*1040*/  @!P0 STS [R2], R7 ;  /* 0x0000000702008388 */ /* 0x0049e80000000800 */
[----:B---3--:R4:W-:Y:S02]  /*1050*/  @!P1 STS [R11], R8 ;  /* 0x000000080b009388 */ /* 0x0089e40000000800 */
.L_x_4:
[----:B------:R-:W-:Y:S05]  /*1060*/  BRA.U UP1, `(.L_x_0) ;  /* 0x0000000101347547 */ /* 0x000fea000b800000 */
[----:B0-2-4-:R-:W0:Y:S02]  /*1070*/  LDC.64 R2, c[0x0][0x388] ;  /* 0x0000e200ff027b82 */ /* 0x015e240000000a00 */
[----:B0-----:R-:W-:-:S06]  /*1080*/  IMAD.WIDE.U32 R2, R6, 0x4, R2 ;  /* 0x0000000406027825 */ /* 0x001fcc00078e0002 */
[----:B------:R-:W2:Y:S02]  /*1090*/  LDG.E R2, desc[UR14][R2.64] ;  /* 0x0000000e02027981 */ /* 0x000ea4000c1e1900 */
[----:B--2---:R-:W-:-:S13]  /*10a0*/  ISETP.NE.AND P0, PT, R2, UR13, PT ;  /* 0x0000000d02007c0c */ /* 0x004fda000bf05270 */
[----:B------:R-:W-:Y:S05]  /*10b0*/  @P0 BRA `(.L_x_0) ;  /* 0x0000000000200947 */ /* 0x000fea0003800000 */
[----:B------:R-:W3:Y:S02]  /*10c0*/  LDC.64 R2, c[0x0][0x380] ;  /* 0x0000e000ff027b82 */ /* 0x000ee40000000a00 */
[----:B---3--:R-:W-:-:S06]  /*10d0*/  IMAD.WIDE.U32 R6, R6, 0x4, R2 ;  /* 0x0000000406067825 */ /* 0x008fcc00078e0002 */
[----:B------:R-:W2:Y:S01]  /*10e0*/  LDG.E R6, desc[UR14][R6.64] ;  /* 0x0000000e06067981 */ /* 0x000ea2000c1e1900 */
[----:B------:R-:W-:Y:S01]  /*10f0*/  MOV R2, 0x400 ;  /* 0x0000040000027802 */ /* 0x000fe20000000f00 */
[----:B------:R-:W0:Y:S03]  /*1100*/  S2R R3, SR_CgaCtaId ;  /* 0x0000000000037919 */ /* 0x000e260000008800 */
[----:B0-----:R-:W-:-:S05]  /*1110*/  LEA R3, R3, R2, 0x18 ;  /* 0x0000000203037211 */ /* 0x001fca00078ec0ff */
[----:B------:R-:W-:-:S05]  /*1120*/  IMAD R3, R0, 0x4, R3 ;  /* 0x0000000400037824 */ /* 0x000fca00078e0203 */
[----:B--2---:R0:W-:Y:S02]  /*1130*/  STS [R3], R6 ;  /* 0x0000000603007388 */ /* 0x0041e40000000800 */
.L_x_0:
[----:B-1----:R-:W-:-:S04]  /*1140*/  LOP3.LUT R22, R15, 0x1, RZ, 0x3c, !PT ;  /* 0x000000010f167812 */ /* 0x002fc800078e3cff */
[----:B------:R-:W-:-:S04]  /*1150*/  VIMNMX.U32 R0, PT, PT, R22, 0x40, PT ;  /* 0x0000004016007848 */ /* 0x000fc80003fe0000 */
[----:B------:R-:W-:-:S13]  /*1160*/  ISETP.GT.U32.AND P0, PT, R0, R15, PT ;  /* 0x0000000f0000720c */ /* 0x000fda0003f04070 */
[----:B0-2-4-:R-:W0:Y:S01]  /*1170*/  @P0 LDC.64 R2, c[0x0][0x398] ;  /* 0x0000e600ff020b82 */ /* 0x015e220000000a00 */
[----:B------:R-:W-:-:S04]  /*1180*/  LOP3.LUT R24, R15, 0x2, RZ, 0x3c, !PT ;  /* 0x000000020f187812 */ /* 0x000fc800078e3cff */
[----:B------:R-:W-:Y:S01]  /*1190*/  VIMNMX.U32 R0, PT, PT, R24, 0x40, PT ;  /* 0x0000004018007848 */ /* 0x000fe20003fe0000 */
[----:B0-----:R-:W2:Y:S04]  /*11a0*/  @P0 LDG.E R26, desc[UR14][R2.64+0x4] ;  /* 0x0000040e021a0981 */ /* 0x001ea8000c1e1900 */
[----:B---3--:R-:W3:Y:S04]  /*11b0*/  @P0 LDG.E R27, desc[UR14][R2.64+0xc] ;  /* 0x00000c0e021b0981 */ /* 0x008ee8000c1e1900 */
[----:B------:R-:W4:Y:S04]  /*11c0*/  @P0 LDG.E R23, desc[UR14][R2.64] ;  /* 0x0000000e02170981 */ /* 0x000f28000c1e1900 */
[----:B------:R0:W5:Y:S01]  /*11d0*/  @P0 LDG.E R25, desc[UR14][R2.64+0x8] ;  /* 0x0000080e02190981 */ /* 0x000162000c1e1900 */
[----:B------:R-:W-:-:S13]  /*11e0*/  ISETP.GT.U32.AND P1, PT, R0, R15, PT ;  /* 0x0000000f0000720c */ /* 0x000fda0003f24070 */
[----:B------:R-:W1:Y:S02]  /*11f0*/  @P1 LDC.64 R16, c[0x0][0x398] ;  /* 0x0000e600ff101b82 */ /* 0x000e640000000a00 */
[----:B-1----:R-:W5:Y:S04]  /*1200*/  @P1 LDG.E R6, desc[UR14][R16.64+0x14] ;  /* 0x0000140e10061981 */ /* 0x002f68000c1e1900 */
[----:B------:R-:W5:Y:S04]  /*1210*/  @P1 LDG.E R8, desc[UR14][R16.64+0x1c] ;  /* 0x00001c0e10081981 */ /* 0x000f68000c1e1900 */
[----:B------:R-:W5:Y:S04]  /*1220*/  @P1 LDG.E R10, desc[UR14][R16.64+0x10] ;  /* 0x0000100e100a1981 */ /* 0x000f68000c1e1900 */
[----:B------:R-:W5:Y:S01]  /*1230*/  @P1 LDG.E R12, desc[UR14][R16.64+0x18] ;  /* 0x0000180e100c1981 */ /* 0x000f62000c1e1900 */
[----:B------:R-:W-:Y:S01]  /*1240*/  LOP3.LUT R7, R15, 0x4, RZ, 0x3c, !PT ;  /* 0x000000040f077812 */ /* 0x000fe200078e3cff */
[----:B------:R-:W1:Y:S03]  /*1250*/  S2UR UR5, SR_CgaCtaId ;  /* 0x00000000000579c3 */ /* 0x000e660000008800 */
[----:B------:R-:W-:-:S04]  /*1260*/  VIMNMX.U32 R0, PT, PT, R7, 0x40, PT ;  /* 0x0000004007007848 */ /* 0x000fc80003fe0000 */
[----:B------:R-:W-:-:S13]  /*1270*/  ISETP.GT.U32.AND P2, PT, R0, R15, PT ;  /* 0x0000000f0000720c */ /* 0x000fda0003f44070 */
[----:B------:R-:W1:Y:S01]  /*1280*/  @P2 LDC.64 R4, c[0x0][0x398] ;  /* 0x0000e600ff042b82 */ /* 0x000e620000000a00 */
[----:B------:R-:W-:-:S04]  /*1290*/  LOP3.LUT R18, R15, 0x8, RZ, 0x3c, !PT ;  /* 0x000000080f127812 */ /* 0x000fc800078e3cff */
[----:B0-----:R-:W-:-:S04]  /*12a0*/  VIMNMX.U32 R2, PT, PT, R18, 0x40, PT ;  /* 0x0000004012027848 */ /* 0x001fc80003fe0000 */
[----:B------:R-:W-:Y:S01]  /*12b0*/  ISETP.GT.U32.AND P3, PT, R2, R15, PT ;  /* 0x0000000f0200720c */ /* 0x000fe20003f64070 */
[----:B-1----:R-:W5:Y:S04]  /*12c0*/  @P2 LDG.E R11, desc[UR14][R4.64+0x24] ;  /* 0x0000240e040b2981 */ /* 0x002f68000c1e1900 */
[----:B------:R-:W5:Y:S04]  /*12d0*/  @P2 LDG.E R9, desc[UR14][R4.64+0x2c] ;  /* 0x00002c0e04092981 */ /* 0x000f68000c1e1900 */
[----:B------:R-:W5:Y:S04]  /*12e0*/  @P2 LDG.E R0, desc[UR14][R4.64+0x20] ;  /* 0x0000200e04002981 */ /* 0x000f68000c1e1900 */
[----:B------:R0:W5:Y:S01]  /*12f0*/  @P2 LDG.E R19, desc[UR14][R4.64+0x28] ;  /* 0x0000280e04132981 */ /* 0x000162000c1e1900 */
[----:B------:R-:W1:Y:S01]  /*1300*/  @P3 LDC.64 R2, c[0x0][0x398] ;  /* 0x0000e600ff023b82 */ /* 0x000e620000000a00 */
[----:B------:R-:W-:-:S02]  /*1310*/  UMOV UR4, 0x400 ;  /* 0x0000040000047882 */ /* 0x000fc40000000000 */
[----:B------:R-:W-:Y:S01]  /*1320*/  ULEA UR6, UR5, UR4, 0x18 ;  /* 0x0000000405067291 */ /* 0x000fe2000f8ec0ff */
[----:B------:R-:W-:-:S05]  /*1330*/  LOP3.LUT R20, R15, 0x10, RZ, 0x3c, !PT ;  /* 0x000000100f147812 */ /* 0x000fca00078e3cff */
[----:B------:R-:W-:Y:S02]  /*1340*/  @P0 LEA R22, R22, UR6, 0x2 ;  /* 0x0000000616160c11 */ /* 0x000fe4000f8e10ff */
[----:B------:R-:W-:-:S03]  /*1350*/  LEA R13, R15, UR6, 0x2 ;  /* 0x000000060f0d7c11 */ /* 0x000fc6000f8e10ff */
[----:B------:R-:W2:Y:S04]  /*1360*/  @P0 LDS R29, [R22] ;  /* 0x00000000161d0984 */ /* 0x000ea80000000800 */
[----:B-1----:R-:W5:Y:S04]  /*1370*/  @P3 LDG.E R17, desc[UR14][R2.64+0x34] ;  /* 0x0000340e02113981 */ /* 0x002f68000c1e1900 */
[----:B------:R-:W5:Y:S04]  /*1380*/  @P3 LDG.E R14, desc[UR14][R2.64+0x3c] ;  /* 0x00003c0e020e3981 */ /* 0x000f68000c1e1900 */
[----:B------:R-:W5:Y:S04]  /*1390*/  @P3 LDG.E R21, desc[UR14][R2.64+0x30] ;  /* 0x0000300e02153981 */ /* 0x000f68000c1e1900 */
[----:B------:R1:W5:Y:S01]  /*13a0*/  @P3 LDG.E R16, desc[UR14][R2.64+0x38] ;  /* 0x0000380e02103981 */ /* 0x000362000c1e1900 */
[----:B0-----:R-:W-:-:S03]  /*13b0*/  VIMNMX.U32 R4, PT, PT, R20, 0x40, PT ;  /* 0x0000004014047848 */ /* 0x001fc60003fe0000 */
[----:B------:R-:W4:Y:S01]  /*13c0*/  @P0 LDS R28, [R13] ;  /* 0x000000000d1c0984 */ /* 0x000f220000000800 */
[----:B------:R-:W-:-:S13]  /*13d0*/  ISETP.GT.U32.AND P4, PT, R4, R15, PT ;  /* 0x0000000f0400720c */ /* 0x000fda0003f84070 */
[----:B------:R-:W0:Y:S01]  /*13e0*/  @P4 LDC.64 R4, c[0x0][0x398] ;  /* 0x0000e600ff044b82 */ /* 0x000e220000000a00 */
[----:B------:R-:W-:Y:S01]  /*13f0*/  @P1 LEA R24, R24, UR6, 0x2 ;  /* 0x0000000618181c11 */ /* 0x000fe2000f8e10ff */
[-C--:B--2---:R-:W-:Y:S01]  /*1400*/  @P0 FMUL R26, R26, R29.reuse ;  /* 0x0000001d1a1a0220 */ /* 0x084fe20000400000 */
[----:B---3--:R-:W-:-:S03]  /*1410*/  @P0 FMUL R27, R27, R29 ;  /* 0x0000001d1b1b0220 */ /* 0x008fc60000400000 */
[-C--:B----4-:R-:W-:Y:S02]  /*1420*/  @P0 FFMA R26, R23, R28.reuse, R26 ;  /* 0x0000001c171a0223 */ /* 0x090fe4000000001a */
[----:B0-----:R-:W2:Y:S01]  /*1430*/  @P4 LDG.E R23, desc[UR14][R4.64+0x4c] ;  /* 0x00004c0e04174981 */ /* 0x001ea2000c1e1900 */
[----:B-----5:R-:W-:-:S03]  /*1440*/  @P0 FFMA R27, R25, R28, R27 ;  /* 0x0000001c191b0223 */ /* 0x020fc6000000001b */
[----:B------:R-:W3:Y:S04]  /*1450*/  @P4 LDG.E R25, desc[UR14][R4.64+0x44] ;  /* 0x0000440e04194981 */ /* 0x000ee8000c1e1900 */
[----:B------:R0:W-:Y:S04]  /*1460*/  @P0 STS [R13], R26 ;  /* 0x0000001a0d000388 */ /* 0x0001e80000000800 */
[----:B------:R-:W4:Y:S04]  /*1470*/  @P4 LDG.E R28, desc[UR14][R4.64+0x40] ;  /* 0x0000400e041c4981 */ /* 0x000f28000c1e1900 */
[----:B------:R5:W-:Y:S04]  /*1480*/  @P0 STS [R22], R27 ;  /* 0x0000001b16000388 */ /* 0x000be80000000800 */
[----:B0-----:R-:W4:Y:S04]  /*1490*/  @P4 LDG.E R26, desc[UR14][R4.64+0x48] ;  /* 0x0000480e041a4981 */ /* 0x001f28000c1e1900 */
[----:B------:R-:W0:Y:S01]  /*14a0*/  @P1 LDS R22, [R24] ;  /* 0x0000000018161984 */ /* 0x000e220000000800 */
[----:B-----5:R-:W-:-:S03]  /*14b0*/  LOP3.LUT R27, R15, 0x20, RZ, 0x3c, !PT ;  /* 0x000000200f1b7812 */ /* 0x020fc600078e3cff */
[----:B------:R-:W5:Y:S01]  /*14c0*/  @P1 LDS R29, [R13] ;  /* 0x000000000d1d1984 */ /* 0x000f620000000800 */
[----:B-1----:R-:W-:-:S04]  /*14d0*/  VIMNMX.U32 R2, PT, PT, R27, 0x40, PT ;  /* 0x000000401b027848 */ /* 0x002fc80003fe0000 */
[----:B------:R-:W-:-:S13]  /*14e0*/  ISETP.GT.U32.AND P0, PT, R2, R15, PT ;  /* 0x0000000f0200720c */ /* 0x000fda0003f04070 */
[----:B------:R-:W1:Y:S01]  /*14f0*/  @P0 LDC.64 R2, c[0x0][0x398] ;  /* 0x0000e600ff020b82 */ /* 0x000e620000000a00 */
[-C--:B0-----:R-:W-:Y:S01]  /*1500*/  @P1 FMUL R15, R6, R22.reuse ;  /* 0x00000016060f1220 */ /* 0x081fe20000400000 */
[----:B------:R-:W-:-:S03]  /*1510*/  @P1 FMUL R8, R8, R22 ;  /* 0x0000001608081220 */ /* 0x000fc60000400000 */
[-C--:B-----5:R-:W-:Y:S01]  /*1520*/  @P1 FFMA R10, R10, R29.reuse, R15 ;  /* 0x0000001d0a0a1223 */ /* 0x0a0fe2000000000f */
[----:B-1----:R-:W5:Y:S01]  /*1530*/  @P0 LDG.E R4, desc[UR14][R2.64+0x54] ;  /* 0x0000540e02040981 */ /* 0x002f62000c1e1900 */
[----:B------:R-:W-:-:S03]  /*1540*/  @P1 FFMA R29, R12, R29, R8 ;  /* 0x0000001d0c1d1223 */ /* 0x000fc60000000008 */
[----:B------:R-:W5:Y:S04]  /*1550*/  @P0 LDG.E R6, desc[UR14][R2.64+0x5c] ;  /* 0x00005c0e02060981 */ /* 0x000f68000c1e1900 */
[----:B------:R-:W5:Y:S04]  /*1560*/  @P0 LDG.E R5, desc[UR14][R2.64+0x50] ;  /* 0x0000500e02050981 */ /* 0x000f68000c1e1900 */
[----:B------:R0:W5:Y:S01]  /*1570*/  @P0 LDG.E R8, desc[UR14][R2.64+0x58] ;  /* 0x0000580e02080981 */ /* 0x000162000c1e1900 */
[----:B------:R-:W-:-:S03]  /*1580*/  @P2 LEA R7, R7, UR6, 0x2 ;  /* 0x0000000607072c11 */ /* 0x000fc6000f8e10ff */
[----:B------:R-:W-:Y:S04]  /*1590*/  @P1 STS [R13], R10 ;  /* 0x0000000a0d001388 */ /* 0x000fe80000000800 */
[----:B------:R-:W-:Y:S04]  /*15a0*/  @P1 STS [R24], R29 ;  /* 0x0000001d18001388 */ /* 0x000fe80000000800 */
[----:B------:R-:W1:Y:S04]  /*15b0*/  @P2 LDS R22, [R7] ;  /* 0x0000000007162984 */ /* 0x000e680000000800 */
[----:B------:R-:W0:Y:S01]  /*15c0*/  @P2 LDS R12, [R13] ;  /* 0x000000000d0c2984 */ /* 0x000e220000000800 */
[----:B------:R-:W-:Y:S01]  /*15d0*/  @P3 LEA R18, R18, UR6, 0x2 ;  /* 0x0000000612123c11 */ /* 0x000fe2000f8e10ff */
[-C--:B-1----:R-:W-:Y:S01]  /*15e0*/  @P2 FMUL R11, R11, R22.reuse ;  /* 0x000000160b0b2220 */ /* 0x082fe20000400000 */
[----:B------:R-:W-:-:S03]  /*15f0*/  @P2 FMUL R22, R9, R22 ;  /* 0x0000001609162220 */ /* 0x000fc60000400000 */
[-C--:B0-----:R-:W-:Y:S01]  /*1600*/  @P2 FFMA R0, R0, R12.reuse, R11 ;  /* 0x0000000c00002223 */ /* 0x081fe2000000000b */
[----:B------:R-:W-:-:S04]  /*1610*/  @P2 FFMA R22, R19, R12, R22 ;  /* 0x0000000c13162223 */ /* 0x000fc80000000016 */
[----:B------:R-:W-:Y:S04]  /*1620*/  @P2 STS [R13], R0 ;  /* 0x000000000d002388 */ /* 0x000fe80000000800 */
[----:B------:R-:W-:Y:S04]  /*1630*/  @P2 STS [R7], R22 ;  /* 0x0000001607002388 */ /* 0x000fe80000000800 */
[----:B------:R-:W0:Y:S04]  /*1640*/  @P3 LDS R3, [R18] ;  /* 0x0000000012033984 */ /* 0x000e280000000800 */
[----:B------:R-:W1:Y:S01]  /*1650*/  @P3 LDS R2, [R13] ;  /* 0x000000000d023984 */ /* 0x000e620000000800 */
[----:B------:R-:W-:Y:S01]  /*1660*/  @P4 LEA R20, R20, UR6, 0x2 ;  /* 0x0000000614144c11 */ /* 0x000fe2000f8e10ff */
[-C--:B0-----:R-:W-:Y:S01]  /*1670*/  @P3 FMUL R10, R17, R3.reuse ;  /* 0x00000003110a3220 */ /* 0x081fe20000400000 */
[----:B------:R-:W-:-:S03]  /*1680*/  @P3 FMUL R3, R14, R3 ;  /* 0x000000030e033220 */ /* 0x000fc60000400000 */
[-C--:B-1----:R-:W-:Y:S01]  /*1690*/  @P3 FFMA R10, R21, R2.reuse, R10 ;  /* 0x00000002150a3223 */ /* 0x082fe2000000000a */
[----:B------:R-:W-:-:S04]  /*16a0*/  @P3 FFMA R3, R16, R2, R3 ;  /* 0x0000000210033223 */ /* 0x000fc80000000003 */
[----:B------:R-:W-:Y:S04]  /*16b0*/  @P3 STS [R13], R10 ;  /* 0x0000000a0d003388 */ /* 0x000fe80000000800 */
[----:B------:R0:W-:Y:S04]  /*16c0*/  @P3 STS [R18], R3 ;  /* 0x0000000312003388 */ /* 0x0001e80000000800 */
[----:B------:R-:W2:Y:S04]  /*16d0*/  @P4 LDS R0, [R20] ;  /* 0x0000000014004984 */ /* 0x000ea80000000800 */
[----:B------:R-:W4:Y:S01]  /*16e0*/  @P4 LDS R7, [R13] ;  /* 0x000000000d074984 */ /* 0x000f220000000800 */
[----:B------:R-:W-:Y:S01]  /*16f0*/  @P0 LEA R27, R27, UR6, 0x2 ;  /* 0x000000061b1b0c11 */ /* 0x000fe2000f8e10ff */
[----:B0-----:R-:W0:Y:S01]  /*1700*/  LDC R3, c[0x0][0x3a0] ;  /* 0x0000e800ff037b82 */ /* 0x001e220000000800 */
[-C--:B--2---:R-:W-:Y:S01]  /*1710*/  @P4 FMUL R23, R23, R0.reuse ;  /* 0x0000000017174220 */ /* 0x084fe20000400000 */
[----:B---3--:R-:W-:-:S04]  /*1720*/  @P4 FMUL R25, R25, R0 ;  /* 0x0000000019194220 */ /* 0x008fc80000400000 */
[-C--:B----4-:R-:W-:Y:S01]  /*1730*/  @P4 FFMA R28, R28, R7.reuse, R25 ;  /* 0x000000071c1c4223 */ /* 0x090fe20000000019 */
[----:B------:R-:W-:-:S04]  /*1740*/  @P4 FFMA R23, R26, R7, R23 ;  /* 0x000000071a174223 */ /* 0x000fc80000000017 */
[----:B------:R-:W-:Y:S04]  /*1750*/  @P4 STS [R13], R28 ;  /* 0x0000001c0d004388 */ /* 0x000fe80000000800 */
[----:B------:R-:W-:Y:S04]  /*1760*/  @P4 STS [R20], R23 ;  /* 0x0000001714004388 */ /* 0x000fe80000000800 */
[----:B------:R-:W5:Y:S04]  /*1770*/  @P0 LDS R7, [R27] ;  /* 0x000000001b070984 */ /* 0x000f680000000800 */
[----:B------:R-:W1:Y:S01]  /*1780*/  @P0 LDS R0, [R13] ;  /* 0x000000000d000984 */ /* 0x000e620000000800 */
[----:B0-----:R-:W-:Y:S01]  /*1790*/  ISETP.GE.AND P1, PT, R3, 0x1, PT ;  /* 0x000000010300780c */ /* 0x001fe20003f26270 */
[-C--:B-----5:R-:W-:Y:S01]  /*17a0*/  @P0 FMUL R4, R4, R7.reuse ;  /* 0x0000000704040220 */ /* 0x0a0fe20000400000 */
[----:B------:R-:W-:-:S03]  /*17b0*/  @P0 FMUL R7, R6, R7 ;  /* 0x0000000706070220 */ /* 0x000fc60000400000 */
[-C--:B-1----:R-:W-:Y:S01]  /*17c0*/  @P0 FFMA R4, R5, R0.reuse, R4 ;  /* 0x0000000005040223 */ /* 0x082fe20000000004 */
[----:B------:R-:W-:-:S04]  /*17d0*/  @P0 FFMA R8, R8, R0, R7 ;  /* 0x0000000008080223 */ /* 0x000fc80000000007 */
[----:B------:R0:W-:Y:S04]  /*17e0*/  @P0 STS [R13], R4 ;  /* 0x000000040d000388 */ /* 0x0001e80000000800 */
[----:B------:R0:W-:Y:S01]  /*17f0*/  @P0 STS [R27], R8 ;  /* 0x000000081b000388 */ /* 0x0001e20000000800 */
[----:B------:R-:W-:Y:S06]  /*1800*/  BAR.SYNC.DEFER_BLOCKING 0x0 ;  /* 0x0000000000007b1d */ /* 0x000fec0000010000 */
[----:B------:R-:W-:Y:S05]  /*1810*/  @!P1 EXIT ;  /* 0x000000000000994d */ /* 0x000fea0003800000 */
[C---:B------:R-:W-:Y:S01]  /*1820*/  ISETP.GE.U32.AND P1, PT, R3.reuse, 0x8, PT ;  /* 0x000000080300780c */ /* 0x040fe20003f26070 */
[----:B------:R-:W1:Y:S01]  /*1830*/  S2UR UR7, SR_CTAID.X ;  /* 0x00000000000779c3 */ /* 0x000e620000002500 */
[----:B0-----:R-:W-:Y:S01]  /*1840*/  LOP3.LUT R13, R3, 0x7, RZ, 0xc0, !PT ;  /* 0x00000007030d7812 */ /* 0x001fe200078ec0ff */
[----:B------:R-:W-:Y:S02]  /*1850*/  IMAD.MOV.U32 R0, RZ, RZ, RZ ;  /* 0x000000ffff007224 */ /* 0x000fe400078e00ff */
[----:B------:R-:W-:Y:S01]  /*1860*/  IMAD.MOV.U32 R2, RZ, RZ, RZ ;  /* 0x000000ffff027224 */ /* 0x000fe200078e00ff */
[----:B------:R-:W-:-:S07]  /*1870*/  ISETP.NE.AND P0, PT, R13, RZ, PT ;  /* 0x000000ff0d00720c */ /* 0x000fce0003f05270 */
[----:B------:R-:W-:Y:S06]  /*1880*/  @!P1 BRA `(.L_x_5) ;  /* 0x0000000400189947 */ /* 0x000fec0003800000 */
[----:B------:R-:W0:Y:S01]  /*1890*/  LDCU.64 UR8, c[0x0][0x388] ;  /* 0x00007100ff0877ac */ /* 0x000e220008000a00 */
[----:B------:R-:W-:Y:S01]  /*18a0*/  LOP3.LUT R0, R3, 0x7ffffff8, RZ, 0xc0, !PT ;  /* 0x7ffffff803007812 */ /* 0x000fe200078ec0ff */
[----:B------:R-:W-:Y:S01]  /*18b0*/  IMAD.MOV.U32 R2, RZ, RZ, RZ ;  /* 0x000000ffff027224 */ /* 0x000fe200078e00ff */
[----:B------:R-:W2:Y:S03]  /*18c0*/  LDCU.64 UR4, c[0x0][0x390] ;  /* 0x00007200ff0477ac */ /* 0x000ea60008000a00 */
[----:B------:R-:W-:Y:S01]  /*18d0*/  IMAD.MOV R3, RZ, RZ, -R0 ;  /* 0x000000ffff037224 */ /* 0x000fe200078e0a00 */
[----:B0-----:R-:W-:Y:S02]  /*18e0*/  UIADD3 UR8, UP1, UPT, UR8, 0x10, URZ ;  /* 0x0000001008087890 */ /* 0x001fe4000ff3e0ff */
[----:B--2---:R-:W-:Y:S02]  /*18f0*/  UIADD3 UR4, UP0, UPT, UR4, 0x10, URZ ;  /* 0x0000001004047890 */ /* 0x004fe4000ff1e0ff */
[----:B------:R-:W-:-:S02]  /*1900*/  UIADD3.X UR9, UPT, UPT, URZ, UR9, URZ, UP1, !UPT ;  /* 0x00000009ff097290 */ /* 0x000fc40008ffe4ff */
[----:B------:R-:W-:Y:S01]  /*1910*/  IMAD.U32 R4, RZ, RZ, UR8 ;  /* 0x00000008ff047e24 */ /* 0x000fe2000f8e00ff */
[----:B------:R-:W-:Y:S01]  /*1920*/  UIADD3.X UR5, UPT, UPT, URZ, UR5, URZ, UP0, !UPT ;  /* 0x00000005ff057290 */ /* 0x000fe200087fe4ff */
[----:B------:R-:W-:Y:S02]  /*1930*/  IMAD.U32 R8, RZ, RZ, UR4 ;  /* 0x00000004ff087e24 */ /* 0x000fe4000f8e00ff */
[----:B------:R-:W-:-:S03]  /*1940*/  IMAD.U32 R5, RZ, RZ, UR9 ;  /* 0x00000009ff057e24 */ /* 0x000fc6000f8e00ff */
[----:B------:R-:W-:-:S07]  /*1950*/  IMAD.U32 R11, RZ, RZ, UR5 ;  /* 0x00000005ff0b7e24 */ /* 0x000fce000f8e00ff */
.L_x_6:
[----:B0-----:R-:W1:Y:S01]  /*1960*/  LDG.E R6, desc[UR14][R4.64+-0x10] ;  /* 0xfffff00e04067981 */ /* 0x001e62000c1e1900 */
[----:B------:R-:W-:Y:S01]  /*1970*/  IMAD.MOV.U32 R7, RZ, RZ, R11 ;  /* 0x000000ffff077224 */ /* 0x000fe200078e000b */
[----:B-1----:R-:W-:-:S13]  /*1980*/  ISETP.NE.AND P1, PT, R6, UR7, PT ;  /* 0x0000000706007c0c */ /* 0x002fda000bf25270 */
[----:B------:R-:W-:-:S05]  /*1990*/  @!P1 LEA R6, R2, UR6, 0x2 ;  /* 0x0000000602069c11 */ /* 0x000fca000f8e10ff */
[----:B------:R0:W1:Y:S02]  /*19a0*/  @!P1 LDS R9, [R6] ;  /* 0x0000000006099984 */ /* 0x0000640000000800 */
[----:B0-----:R-:W-:-:S05]  /*19b0*/  IMAD.MOV.U32 R6, RZ, RZ, R8 ;  /* 0x000000ffff067224 */ /* 0x001fca00078e0008 */
[----:B-1----:R-:W-:Y:S04]  /*19c0*/  @!P1 STG.E desc[UR14][R6.64+-0x10], R9 ;  /* 0xfffff00906009986 */ /* 0x002fe8000c10190e */
[----:B------:R-:W2:Y:S01]  /*19d0*/  LDG.E R8, desc[UR14][R4.64+-0xc] ;  /* 0xfffff40e04087981 */ /* 0x000ea2000c1e1900 */
[----:B------:R-:W-:Y:S01]  /*19e0*/  @!P1 VIADD R2, R2, 0x1 ;  /* 0x0000000102029836 */ /* 0x000fe20000000000 */
[----:B--2---:R-:W-:-:S13]  /*19f0*/  ISETP.NE.AND P2, PT, R8, UR7, PT ;  /* 0x0000000708007c0c */ /* 0x004fda000bf45270 */
[----:B------:R-:W-:-:S05]  /*1a00*/  @!P2 LEA R10, R2, UR6, 0x2 ;  /* 0x00000006020aac11 */ /* 0x000fca000f8e10ff */
[----:B------:R-:W0:Y:S04]  /*1a10*/  @!P2 LDS R11, [R10] ;  /* 0x000000000a0ba984 */ /* 0x000e280000000800 */
[----:B0-----:R-:W-:Y:S04]  /*1a20*/  @!P2 STG.E desc[UR14][R6.64+-0xc], R11 ;  /* 0xfffff40b0600a986 */ /* 0x001fe8000c10190e */
        /* <DEDUP_REMOVED lines=30> */
[----:B------:R0:W2:Y:S01]  /*1c10*/  LDG.E R8, desc[UR14][R4.64+0xc] ;  /* 0x00000c0e04087981 */ /* 0x0000a2000c1e1900 */
[----:B------:R-:W-:Y:S02]  /*1c20*/  @!P1 VIADD R2, R2, 0x1 ;  /* 0x0000000102029836 */ /* 0x000fe40000000000 */
[----:B------:R-:W-:-:S05]  /*1c30*/  VIADD R3, R3, 0x8 ;  /* 0x0000000803037836 */ /* 0x000fca0000000000 */
[----:B------:R-:W-:Y:S02]  /*1c40*/  ISETP.NE.AND P4, PT, R3, RZ, PT ;  /* 0x000000ff0300720c */ /* 0x000fe40003f85270 */
[----:B0-----:R-:W-:-:S05]  /*1c50*/  IADD3 R4, P1, PT, R4, 0x20, RZ ;  /* 0x0000002004047810 */ /* 0x001fca0007f3e0ff */
[----:B------:R-:W-:Y:S01]  /*1c60*/  IMAD.X R5, RZ, RZ, R5, P1 ;  /* 0x000000ffff057224 */ /* 0x000fe200008e0605 */
[----:B--2---:R-:W-:Y:S02]  /*1c70*/  ISETP.NE.AND P2, PT, R8, UR7, PT ;  /* 0x0000000708007c0c */ /* 0x004fe4000bf45270 */
[----:B------:R-:W-:-:S05]  /*1c80*/  IADD3 R8, P3, PT, R6, 0x20, RZ ;  /* 0x0000002006087810 */ /* 0x000fca0007f7e0ff */
[----:B------:R-:W-:-:S06]  /*1c90*/  IMAD.X R11, RZ, RZ, R7, P3 ;  /* 0x000000ffff0b7224 */ /* 0x000fcc00018e0607 */
[C---:B------:R-:W-:Y:S01]  /*1ca0*/  @!P2 LEA R10, R2.reuse, UR6, 0x2 ;  /* 0x00000006020aac11 */ /* 0x040fe2000f8e10ff */
[----:B------:R-:W-:-:S04]  /*1cb0*/  @!P2 VIADD R2, R2, 0x1 ;  /* 0x000000010202a836 */ /* 0x000fc80000000000 */
[----:B------:R-:W0:Y:S04]  /*1cc0*/  @!P2 LDS R15, [R10] ;  /* 0x000000000a0fa984 */ /* 0x000e280000000800 */
[----:B0-----:R0:W-:Y:S01]  /*1cd0*/  @!P2 STG.E desc[UR14][R6.64+0xc], R15 ;  /* 0x00000c0f0600a986 */ /* 0x0011e2000c10190e */
[----:B------:R-:W-:Y:S05]  /*1ce0*/  @P4 BRA `(.L_x_6) ;  /* 0xfffffffc001c4947 */ /* 0x000fea000383ffff */
.L_x_5:
[----:B-1----:R-:W-:Y:S05]  /*1cf0*/  @!P0 EXIT ;  /* 0x000000000000894d */ /* 0x002fea0003800000 */
[----:B------:R-:W1:Y:S01]  /*1d00*/  LDC R8, c[0x0][0x3a0] ;  /* 0x0000e800ff087b82 */ /* 0x000e620000000800 */
[----:B------:R-:W-:Y:S02]  /*1d10*/  ISETP.GE.U32.AND P0, PT, R13, 0x4, PT ;  /* 0x000000040d00780c */ /* 0x000fe40003f06070 */
[----:B-1----:R-:W-:-:S04]  /*1d20*/  LOP3.LUT R14, R8, 0x3, RZ, 0xc0, !PT ;  /* 0x00000003080e7812 */ /* 0x002fc800078ec0ff */
[----:B------:R-:W-:-:S07]  /*1d30*/  ISETP.NE.AND P2, PT, R14, RZ, PT ;  /* 0x000000ff0e00720c */ /* 0x000fce0003f45270 */
[----:B------:R-:W-:Y:S06]  /*1d40*/  @!P0 BRA `(.L_x_7) ;  /* 0x0000000000748947 */ /* 0x000fec0003800000 */
[----:B0-----:R-:W0:Y:S08]  /*1d50*/  LDC.64 R6, c[0x0][0x388] ;  /* 0x0000e200ff067b82 */ /* 0x001e300000000a00 */
[----:B------:R-:W1:Y:S01]  /*1d60*/  LDC.64 R4, c[0x0][0x390] ;  /* 0x0000e400ff047b82 */ /* 0x000e620000000a00 */
[----:B0-----:R-:W-:-:S05]  /*1d70*/  IMAD.WIDE.U32 R6, R0, 0x4, R6 ;  /* 0x0000000400067825 */ /* 0x001fca00078e0006 */
[----:B------:R-:W2:Y:S01]  /*1d80*/  LDG.E R3, desc[UR14][R6.64] ;  /* 0x0000000e06037981 */ /* 0x000ea2000c1e1900 */
[----:B-1----:R-:W-:Y:S01]  /*1d90*/  IMAD.WIDE.U32 R4, R0, 0x4, R4 ;  /* 0x0000000400047825 */ /* 0x002fe200078e0004 */
[----:B--2---:R-:W-:-:S13]  /*1da0*/  ISETP.NE.AND P0, PT, R3, UR7, PT ;  /* 0x0000000703007c0c */ /* 0x004fda000bf05270 */
[----:B------:R-:W-:-:S06]  /*1db0*/  @!P0 LEA R9, R2, UR6, 0x2 ;  /* 0x0000000602098c11 */ /* 0x000fcc000f8e10ff */
        /* <DEDUP_REMOVED lines=15> */
[----:B------:R-:W-:Y:S02]  /*1eb0*/  @!P0 VIADD R2, R2, 0x1 ;  /* 0x0000000102028836 */ /* 0x000fe40000000000 */
[----:B------:R-:W-:Y:S01]  /*1ec0*/  VIADD R0, R0, 0x4 ;  /* 0x0000000400007836 */ /* 0x000fe20000000000 */
[----:B--2---:R-:W-:-:S13]  /*1ed0*/  ISETP.NE.AND P1, PT, R3, UR7, PT ;  /* 0x0000000703007c0c */ /* 0x004fda000bf25270 */
[C---:B------:R-:W-:Y:S01]  /*1ee0*/  @!P1 LEA R3, R2.reuse, UR6, 0x2 ;  /* 0x0000000602039c11 */ /* 0x040fe2000f8e10ff */
[----:B------:R-:W-:-:S05]  /*1ef0*/  @!P1 VIADD R2, R2, 0x1 ;  /* 0x0000000102029836 */ /* 0x000fca0000000000 */
[----:B------:R-:W0:Y:S04]  /*1f00*/  @!P1 LDS R3, [R3] ;  /* 0x0000000003039984 */ /* 0x000e280000000800 */
[----:B0-----:R1:W-:Y:S02]  /*1f10*/  @!P1 STG.E desc[UR14][R4.64+0xc], R3 ;  /* 0x00000c0304009986 */ /* 0x0013e4000c10190e */
.L_x_7:
[----:B------:R-:W-:Y:S05]  /*1f20*/  @!P2 EXIT ;  /* 0x000000000000a94d */ /* 0x000fea0003800000 */
[----:B------:R-:W-:Y:S02]  /*1f30*/  ISETP.NE.AND P0, PT, R14, 0x1, PT ;  /* 0x000000010e00780c */ /* 0x000fe40003f05270 */
[----:B------:R-:W-:-:S04]  /*1f40*/  LOP3.LUT R8, R8, 0x1, RZ, 0xc0, !PT ;  /* 0x0000000108087812 */ /* 0x000fc800078ec0ff */
[----:B------:R-:W-:-:S07]  /*1f50*/  ISETP.NE.U32.AND P2, PT, R8, 0x1, PT ;  /* 0x000000010800780c */ /* 0x000fce0003f45070 */
[----:B------:R-:W-:Y:S06]  /*1f60*/  @!P0 BRA `(.L_x_8) ;  /* 0x0000000000448947 */ /* 0x000fec0003800000 */
[----:B-1----:R-:W1:Y:S08]  /*1f70*/  LDC.64 R4, c[0x0][0x388] ;  /* 0x0000e200ff047b82 */ /* 0x002e700000000a00 */
[----:B0-----:R-:W0:Y:S01]  /*1f80*/  LDC.64 R6, c[0x0][0x390] ;  /* 0x0000e400ff067b82 */ /* 0x001e220000000a00 */
[----:B-1----:R-:W-:-:S05]  /*1f90*/  IMAD.WIDE.U32 R4, R0, 0x4, R4 ;  /* 0x0000000400047825 */ /* 0x002fca00078e0004 */
[----:B------:R-:W2:Y:S01]  /*1fa0*/  LDG.E R3, desc[UR14][R4.64] ;  /* 0x0000000e04037981 */ /* 0x000ea2000c1e1900 */
[----:B0-----:R-:W-:Y:S01]  /*1fb0*/  IMAD.WIDE.U32 R6, R0, 0x4, R6 ;  /* 0x0000000400067825 */ /* 0x001fe200078e0006 */
        /* <DEDUP_REMOVED lines=12> */
.L_x_8:
[----:B------:R-:W-:Y:S05]  /*2080*/  @P2 EXIT ;  /* 0x000000000000294d */ /* 0x000fea0003800000 */
[----:B-1----:R-:W1:Y:S02]  /*2090*/  LDC.64 R4, c[0x0][0x388] ;  /* 0x0000e200ff047b82 */ /* 0x002e640000000a00 */
[----:B-1----:R-:W-:-:S06]  /*20a0*/  IMAD.WIDE.U32 R4, R0, 0x4, R4 ;  /* 0x0000000400047825 */ /* 0x002fcc00078e0004 */
[----:B------:R-:W3:Y:S02]  /*20b0*/  LDG.E R4, desc[UR14][R4.64] ;  /* 0x0000000e04047981 */ /* 0x000ee4000c1e1900 */
[----:B---3--:R-:W-:-:S13]  /*20c0*/  ISETP.NE.AND P0, PT, R4, UR7, PT ;  /* 0x0000000704007c0c */ /* 0x008fda000bf05270 */
[----:B------:R-:W-:Y:S05]  /*20d0*/  @P0 EXIT ;  /* 0x000000000000094d */ /* 0x000fea0003800000 */
[----:B------:R-:W-:Y:S02]  /*20e0*/  LEA R4, R2, UR6, 0x2 ;  /* 0x0000000602047c11 */ /* 0x000fe4000f8e10ff */
[----:B--2---:R-:W1:Y:S03]  /*20f0*/  LDC.64 R2, c[0x0][0x390] ;  /* 0x0000e400ff027b82 */ /* 0x004e660000000a00 */
[----:B------:R-:W2:Y:S01]  /*2100*/  LDS R5, [R4] ;  /* 0x0000000004057984 */ /* 0x000ea20000000800 */
[----:B-1----:R-:W-:-:S05]  /*2110*/  IMAD.WIDE.U32 R2, R0, 0x4, R2 ;  /* 0x0000000400027825 */ /* 0x002fca00078e0002 */
[----:B--2---:R-:W-:Y:S01]  /*2120*/  STG.E desc[UR14][R2.64], R5 ;  /* 0x0000000502007986 */ /* 0x004fe2000c10190e */
[----:B------:R-:W-:Y:S05]  /*2130*/  EXIT ;  /* 0x000000000000794d */ /* 0x000fea0003800000 */
.L_x_9:
[----:B------:R-:W-:-:S00]  /*2140*/  BRA `(.L_x_9) ;  /* 0xfffffffc00fc7947 */ /* 0x000fc0000383ffff */
[----:B------:R-:W-:-:S00]  /*2150*/  NOP ;  /* 0x0000000000007918 */ /* 0x000fc00000000000 */
        /* <DEDUP_REMOVED lines=10> */
.L_x_10:


//--------------------- .nv.shared._Z10matrix_mulPfPiS_S_iS0_i --------------------------
	.section	.nv.shared._Z10matrix_mulPfPiS_S_iS0_i,"aw",@nobits
	.sectionflags	@""
	.align	4
.nv.shared._Z10matrix_mulPfPiS_S_iS0_i:
	.zero		1280


//--------------------- .nv.shared.reserved.0     --------------------------
	.section	.nv.shared.reserved.0,"aw",@nobits
	.weak		__nv_reservedSMEM_offset_0_alias
	.size		__nv_reservedSMEM_offset_0_alias, 0, 64
	.other		__nv_reservedSMEM_offset_0_alias,@"STO_CUDA_RESERVED_SHARED STV_DEFAULT"
__nv_reservedSMEM_offset_0_alias:
	.zero		0
	.zero		64


//--------------------- .nv.constant0._Z10matrix_mulPfPiS_S_iS0_i --------------------------
	.section	.nv.constant0._Z10matrix_mulPfPiS_S_iS0_i,"a",@progbits
	.sectionflags	@""
	.align	4
.nv.constant0._Z10matrix_mulPfPiS_S_iS0_i:
	.zero		948


//--------------------- SYMBOLS --------------------------

	.type		.nv.reservedSmem.offset0,@object
	.size		.nv.reservedSmem.offset0,0x4
	.type		.nv.reservedSmem.cap,@object
	.size		.nv.reservedSmem.cap,0x4
